	.target	sm_90a

	.elftype	@"ET_EXEC"


//--------------------- .note.nv.tkinfo           --------------------------
	.section	.note.nv.tkinfo,"",@"SHT_NOTE"
	.sectionflags	@"SHF_NOTE_NV_TKINFO"
	.tkinfo
        /*0018*/ 	.word	0x00000002
        /*0030*/ 	.string	""
        /*0030*/ 	.string	"ptxas"
        /*0030*/ 	.string	"Cuda compilation tools, release 13.0, V13.0.88"
        /*0030*/ 	.string	"Build cuda_13.0.r13.0/compiler.36424714_0"
        /*0030*/ 	.string	"-arch sm_90a -m 64 "



//--------------------- .note.nv.cuinfo           --------------------------
	.section	.note.nv.cuinfo,"",@"SHT_NOTE"
	.sectionflags	@"SHF_NOTE_NV_CUINFO"
        /*0018*/ 	.short	0x0002
        /*001a*/ 	.short	0x005a
        /*001c*/ 	.short	0x0082
	.zero		2


//--------------------- .nv.info                  --------------------------
	.section	.nv.info,"",@"SHT_CUDA_INFO"
	.align	4


	//----- nvinfo : EIATTR_REGCOUNT
	.align		4
        /*0000*/ 	.byte	0x04, 0x2f
        /*0002*/ 	.short	(.L_16 - .L_15)
	.align		4
.L_15:
        /*0004*/ 	.word	index@(_ZN7cutlass13device_kernelINS_4fmha6kernel13FmhaKernelTmaINS1_10collective15FmhaMainloopTmaINS_10bfloat16_tEfN4cute5tupleIJNS7_1CILi64EEENS9_ILi128EEENS9_ILi96EEEEEENS4_12CausalFusionEJEEENS4_15FmhaFwdEpilogueIS6_fNS8_IJSA_SC_SB_EEEEEJEEEEEvNT_6ParamsE)
        /*0008*/ 	.word	0x000000a4


	//----- nvinfo : EIATTR_FRAME_SIZE
	.align		4
.L_16:
        /*000c*/ 	.byte	0x04, 0x11
        /*000e*/ 	.short	(.L_18 - .L_17)
	.align		4
.L_17:
        /*0010*/ 	.word	index@($__internal_0_$__cuda_sm20_rcp_rn_f32_slowpath)
        /*0014*/ 	.word	0x00000000


	//----- nvinfo : EIATTR_FRAME_SIZE
	.align		4
.L_18:
        /*0018*/ 	.byte	0x04, 0x11
        /*001a*/ 	.short	(.L_20 - .L_19)
	.align		4
.L_19:
        /*001c*/ 	.word	index@(_ZN7cutlass13device_kernelINS_4fmha6kernel13FmhaKernelTmaINS1_10collective15FmhaMainloopTmaINS_10bfloat16_tEfN4cute5tupleIJNS7_1CILi64EEENS9_ILi128EEENS9_ILi96EEEEEENS4_12CausalFusionEJEEENS4_15FmhaFwdEpilogueIS6_fNS8_IJSA_SC_SB_EEEEEJEEEEEvNT_6ParamsE)
        /*0020*/ 	.word	0x00000000


	//----- nvinfo : EIATTR_MIN_STACK_SIZE
	.align		4
.L_20:
        /*0024*/ 	.byte	0x04, 0x12
        /*0026*/ 	.short	(.L_22 - .L_21)
	.align		4
.L_21:
        /*0028*/ 	.word	index@(_ZN7cutlass13device_kernelINS_4fmha6kernel13FmhaKernelTmaINS1_10collective15FmhaMainloopTmaINS_10bfloat16_tEfN4cute5tupleIJNS7_1CILi64EEENS9_ILi128EEENS9_ILi96EEEEEENS4_12CausalFusionEJEEENS4_15FmhaFwdEpilogueIS6_fNS8_IJSA_SC_SB_EEEEEJEEEEEvNT_6ParamsE)
        /*002c*/ 	.word	0x00000000
.L_22:


//--------------------- .nv.compat                --------------------------
	.section	.nv.compat,"",@"SHT_CUDA_COMPAT_INFO"
	.align	4
        /*0000*/ 	.byte	0x02, 0x09, 0x01, 0x00, 0x02, 0x02, 0x04, 0x00, 0x02, 0x05, 0x05, 0x00, 0x03, 0x07, 0x01, 0x01
        /*0010*/ 	.byte	0x02, 0x03, 0x01, 0x00, 0x02, 0x06, 0x01, 0x00, 0x04, 0x0b, 0x08, 0x00, 0x00, 0x00, 0x00, 0x00
        /*0020*/ 	.byte	0x00, 0x00, 0x00, 0x00


//--------------------- .nv.info._ZN7cutlass13device_kernelINS_4fmha6kernel13FmhaKernelTmaINS1_10collective15FmhaMainloopTmaINS_10bfloat16_tEfN4cute5tupleIJNS7_1CILi64EEENS9_ILi128EEENS9_ILi96EEEEEENS4_12CausalFusionEJEEENS4_15FmhaFwdEpilogueIS6_fNS8_IJSA_SC_SB_EEEEEJEEEEEvNT_6ParamsE --------------------------
	.section	.nv.info._ZN7cutlass13device_kernelINS_4fmha6kernel13FmhaKernelTmaINS1_10collective15FmhaMainloopTmaINS_10bfloat16_tEfN4cute5tupleIJNS7_1CILi64EEENS9_ILi128EEENS9_ILi96EEEEEENS4_12CausalFusionEJEEENS4_15FmhaFwdEpilogueIS6_fNS8_IJSA_SC_SB_EEEEEJEEEEEvNT_6ParamsE,"",@"SHT_CUDA_INFO"
	.sectionflags	@""
	.align	4


	//----- nvinfo : EIATTR_CUDA_API_VERSION
	.align		4
        /*0000*/ 	.byte	0x04, 0x37
        /*0002*/ 	.short	(.L_24 - .L_23)
.L_23:
        /*0004*/ 	.word	0x00000082


	//----- nvinfo : EIATTR_KPARAM_INFO
	.align		4
.L_24:
        /*0008*/ 	.byte	0x04, 0x17
        /*000a*/ 	.short	(.L_26 - .L_25)
.L_25:
        /*000c*/ 	.word	0x00000000
        /*0010*/ 	.short	0x0000
        /*0012*/ 	.short	0x0070
        /*0014*/ 	.byte	0x00, 0xf0, 0x01, 0x20


	//----- nvinfo : EIATTR_SPARSE_MMA_MASK
	.align		4
.L_26:
        /*0018*/ 	.byte	0x03, 0x50
        /*001a*/ 	.short	0x0000


	//----- nvinfo : EIATTR_MAXREG_COUNT
	.align		4
        /*001c*/ 	.byte	0x03, 0x1b
        /*001e*/ 	.short	0x00ff


	//----- nvinfo : EIATTR_NUM_BARRIERS
	.align		4
        /*0020*/ 	.byte	0x02, 0x4c
        /*0022*/ 	.byte	0x02
	.zero		1


	//----- nvinfo : EIATTR_EXTERNS
	.align		4
        /*0024*/ 	.byte	0x04, 0x0f
        /*0026*/ 	.short	(.L_28 - .L_27)


	//   ....[0]....
	.align		4
.L_27:
        /*0028*/ 	.word	index@(__assertfail)


	//----- nvinfo : EIATTR_MERCURY_ISA_VERSION
	.align		4
.L_28:
        /*002c*/ 	.byte	0x03, 0x5f
        /*002e*/ 	.short	0x0101


	//----- nvinfo : EIATTR_COOP_GROUP_MASK_REGIDS
	.align		4
        /*0030*/ 	.byte	0x04, 0x29
        /*0032*/ 	.short	(.L_30 - .L_29)


	//   ....[0]....
.L_29:
        /*0034*/ 	.word	0xffffffff


	//   ....[1]....
        /*0038*/ 	.word	0xffffffff


	//   ....[2]....
        /*003c*/ 	.word	0xffffffff


	//   ....[3]....
        /*0040*/ 	.word	0xffffffff


	//   ....[4]....
        /*0044*/ 	.word	0xffffffff


	//   ....[5]....
        /*0048*/ 	.word	0xffffffff


	//   ....[6]....
        /*004c*/ 	.word	0xffffffff


	//   ....[7]....
        /*0050*/ 	.word	0xffffffff


	//   ....[8]....
        /*0054*/ 	.word	0xffffffff


	//   ....[9]....
        /*0058*/ 	.word	0xffffffff


	//   ....[10]....
        /*005c*/ 	.word	0xffffffff


	//   ....[11]....
        /*0060*/ 	.word	0xffffffff


	//   ....[12]....
        /*0064*/ 	.word	0xffffffff


	//   ....[13]....
        /*0068*/ 	.word	0xffffffff


	//   ....[14]....
        /*006c*/ 	.word	0xffffffff


	//   ....[15]....
        /*0070*/ 	.word	0xffffffff


	//   ....[16]....
        /*0074*/ 	.word	0xffffffff


	//   ....[17]....
        /*0078*/ 	.word	0xffffffff


	//   ....[18]....
        /*007c*/ 	.word	0xffffffff


	//   ....[19]....
        /*0080*/ 	.word	0xffffffff


	//   ....[20]....
        /*0084*/ 	.word	0xffffffff


	//----- nvinfo : EIATTR_COOP_GROUP_INSTR_OFFSETS
	.align		4
.L_30:
        /*0088*/ 	.byte	0x04, 0x28
        /*008a*/ 	.short	(.L_32 - .L_31)


	//   ....[0]....
.L_31:
        /*008c*/ 	.word	0x00000050


	//   ....[1]....
        /*0090*/ 	.word	0x00000140


	//   ....[2]....
        /*0094*/ 	.word	0x00000270


	//   ....[3]....
        /*0098*/ 	.word	0x00000410


	//   ....[4]....
        /*009c*/ 	.word	0x000005a0


	//   ....[5]....
        /*00a0*/ 	.word	0x000026c0


	//   ....[6]....
        /*00a4*/ 	.word	0x000027c0


	//   ....[7]....
        /*00a8*/ 	.word	0x00002860


	//   ....[8]....
        /*00ac*/ 	.word	0x00002970


	//   ....[9]....
        /*00b0*/ 	.word	0x000054e0


	//   ....[10]....
        /*00b4*/ 	.word	0x000054f0


	//   ....[11]....
        /*00b8*/ 	.word	0x00005520


	//   ....[12]....
        /*00bc*/ 	.word	0x00005530


	//   ....[13]....
        /*00c0*/ 	.word	0x000090b0


	//   ....[14]....
        /*00c4*/ 	.word	0x000090c0


	//   ....[15]....
        /*00c8*/ 	.word	0x000090f0


	//   ....[16]....
        /*00cc*/ 	.word	0x00009100


	//   ....[17]....
        /*00d0*/ 	.word	0x0000b8c0


	//   ....[18]....
        /*00d4*/ 	.word	0x0000b900


	//   ....[19]....
        /*00d8*/ 	.word	0x0000b940


	//   ....[20]....
        /*00dc*/ 	.word	0x0000b960


	//----- nvinfo : EIATTR_SYSCALL_OFFSETS
	.align		4
.L_32:
        /*00e0*/ 	.byte	0x04, 0x46
        /*00e2*/ 	.short	(.L_34 - .L_33)


	//   ....[0]....
.L_33:
        /*00e4*/ 	.word	0x0000c3a0


	//   ....[1]....
        /*00e8*/ 	.word	0x0000c4c0


	//----- nvinfo : EIATTR_MBARRIER_INSTR_OFFSETS
	.align		4
.L_34:
        /*00ec*/ 	.byte	0x04, 0x39
        /*00ee*/ 	.short	(.L_36 - .L_35)


	//   ....[0]....
.L_35:
        /*00f0*/ 	.word	0x00000240
        /*00f4*/ 	.word	0x000000ff
        /*00f8*/ 	.word	0x0001b040
        /*00fc*/ 	.short	0x0100
        /*00fe*/ 	.byte	0x08
	.zero		1


	//   ....[1]....
        /*0100*/ 	.word	0x00000250
        /*0104*/ 	.word	0x000000ff
        /*0108*/ 	.word	0x0001b048
        /*010c*/ 	.short	0x0100
        /*010e*/ 	.byte	0x08
	.zero		1


	//   ....[2]....
        /*0110*/ 	.word	0x00000380
        /*0114*/ 	.word	0x000000ff
        /*0118*/ 	.word	0x0001b000
        /*011c*/ 	.short	0x0100
        /*011e*/ 	.byte	0x08
	.zero		1


	//   ....[3]....
        /*0120*/ 	.word	0x00000390
        /*0124*/ 	.word	0x000000ff
        /*0128*/ 	.word	0x0001b020
        /*012c*/ 	.short	0x0100
        /*012e*/ 	.byte	0x08
	.zero		1


	//   ....[4]....
        /*0130*/ 	.word	0x000003a0
        /*0134*/ 	.word	0x000000ff
        /*0138*/ 	.word	0x0001b008
        /*013c*/ 	.short	0x0100
        /*013e*/ 	.byte	0x08
	.zero		1


	//   ....[5]....
        /*0140*/ 	.word	0x000003b0
        /*0144*/ 	.word	0x000000ff
        /*0148*/ 	.word	0x0001b028
        /*014c*/ 	.short	0x0100
        /*014e*/ 	.byte	0x08
	.zero		1


	//   ....[6]....
        /*0150*/ 	.word	0x000003c0
        /*0154*/ 	.word	0x000000ff
        /*0158*/ 	.word	0x0001b010
        /*015c*/ 	.short	0x0100
        /*015e*/ 	.byte	0x08
	.zero		1


	//   ....[7]....
        /*0160*/ 	.word	0x000003d0
        /*0164*/ 	.word	0x000000ff
        /*0168*/ 	.word	0x0001b030
        /*016c*/ 	.short	0x0100
        /*016e*/ 	.byte	0x08
	.zero		1


	//   ....[8]....
        /*0170*/ 	.word	0x000003e0
        /*0174*/ 	.word	0x000000ff
        /*0178*/ 	.word	0x0001b018
        /*017c*/ 	.short	0x0100
        /*017e*/ 	.byte	0x08
	.zero		1


	//   ....[9]....
        /*0180*/ 	.word	0x000003f0
        /*0184*/ 	.word	0x000000ff
        /*0188*/ 	.word	0x0001b038
        /*018c*/ 	.short	0x0100
        /*018e*/ 	.byte	0x08
	.zero		1


	//   ....[10]....
        /*0190*/ 	.word	0x00000520
        /*0194*/ 	.word	0x000000ff
        /*0198*/ 	.word	0x0001b050
        /*019c*/ 	.short	0x0100
        /*019e*/ 	.byte	0x08
	.zero		1


	//   ....[11]....
        /*01a0*/ 	.word	0x00000530
        /*01a4*/ 	.word	0x000000ff
        /*01a8*/ 	.word	0x0001b068
        /*01ac*/ 	.short	0x0100
        /*01ae*/ 	.byte	0x08
	.zero		1


	//   ....[12]....
        /*01b0*/ 	.word	0x00000540
        /*01b4*/ 	.word	0x000000ff
        /*01b8*/ 	.word	0x0001b058
        /*01bc*/ 	.short	0x0100
        /*01be*/ 	.byte	0x08
	.zero		1


	//   ....[13]....
        /*01c0*/ 	.word	0x00000550
        /*01c4*/ 	.word	0x000000ff
        /*01c8*/ 	.word	0x0001b070
        /*01cc*/ 	.short	0x0100
        /*01ce*/ 	.byte	0x08
	.zero		1


	//   ....[14]....
        /*01d0*/ 	.word	0x00000560
        /*01d4*/ 	.word	0x000000ff
        /*01d8*/ 	.word	0x0001b060
        /*01dc*/ 	.short	0x0100
        /*01de*/ 	.byte	0x08
	.zero		1


	//   ....[15]....
        /*01e0*/ 	.word	0x00000570
        /*01e4*/ 	.word	0x000000ff
        /*01e8*/ 	.word	0x0001b078
        /*01ec*/ 	.short	0x0100
        /*01ee*/ 	.byte	0x08
	.zero		1


	//   ....[16]....
        /*01f0*/ 	.word	0x00000780
        /*01f4*/ 	.word	0x00000004
        /*01f8*/ 	.word	0x0001b048
        /*01fc*/ 	.short	0x010a
        /*01fe*/ 	.byte	0x3f
	.zero		1


	//   ....[17]....
        /*0200*/ 	.word	0x00000ad0
        /*0204*/ 	.word	0x00000004
        /*0208*/ 	.word	0x0001b020
        /*020c*/ 	.short	0x010a
        /*020e*/ 	.byte	0x3f
	.zero		1


	//   ....[18]....
        /*0210*/ 	.word	0x00000d90
        /*0214*/ 	.word	0x00000003
        /*0218*/ 	.word	0x0001b020
        /*021c*/ 	.short	0x010a
        /*021e*/ 	.byte	0x3f
	.zero		1


	//   ....[19]....
        /*0220*/ 	.word	0x000010a0
        /*0224*/ 	.word	0x00000003
        /*0228*/ 	.word	0x0001b020
        /*022c*/ 	.short	0x010a
        /*022e*/ 	.byte	0x3f
	.zero		1


	//   ....[20]....
        /*0230*/ 	.word	0x000013c0
        /*0234*/ 	.word	0x00000008
        /*0238*/ 	.word	0x0001b020
        /*023c*/ 	.short	0x010a
        /*023e*/ 	.byte	0x3f
	.zero		1


	//   ....[21]....
        /*0240*/ 	.word	0x00001720
        /*0244*/ 	.word	0x00000002
        /*0248*/ 	.word	0x0001b040
        /*024c*/ 	.short	0x010a
        /*024e*/ 	.byte	0x3f
	.zero		1


	//   ....[22]....
        /*0250*/ 	.word	0x00001800
        /*0254*/ 	.word	0x00000002
        /*0258*/ 	.word	0x0001b000
        /*025c*/ 	.short	0x010a
        /*025e*/ 	.byte	0x3f
	.zero		1


	//   ....[23]....
        /*0260*/ 	.word	0x00004710
        /*0264*/ 	.word	0x00000002
        /*0268*/ 	.word	0x0001b008
        /*026c*/ 	.short	0x010a
        /*026e*/ 	.byte	0x3f
	.zero		1


	//   ....[24]....
        /*0270*/ 	.word	0x00004a30
        /*0274*/ 	.word	0x00000015
        /*0278*/ 	.word	0x00000000
        /*027c*/ 	.short	0x0101
        /*027e*/ 	.byte	0x3f
	.zero		1


	//   ....[25]....
        /*0280*/ 	.word	0x00004af0
        /*0284*/ 	.word	0x00000014
        /*0288*/ 	.word	0x0001b000
        /*028c*/ 	.short	0x010a
        /*028e*/ 	.byte	0x3f
	.zero		1


	//   ....[26]....
        /*0290*/ 	.word	0x00004da0
        /*0294*/ 	.word	0x00000013
        /*0298*/ 	.word	0x0001b020
        /*029c*/ 	.short	0x010a
        /*029e*/ 	.byte	0x3f
	.zero		1


	//   ....[27]....
        /*02a0*/ 	.word	0x000055f0
        /*02a4*/ 	.word	0x00000089
        /*02a8*/ 	.word	0x00000000
        /*02ac*/ 	.short	0x0101
        /*02ae*/ 	.byte	0x3f
	.zero		1


	//   ....[28]....
        /*02b0*/ 	.word	0x000059c0
        /*02b4*/ 	.word	0x0000008e
        /*02b8*/ 	.word	0x0001b000
        /*02bc*/ 	.short	0x010a
        /*02be*/ 	.byte	0x3f
	.zero		1


	//   ....[29]....
        /*02c0*/ 	.word	0x000077c0
        /*02c4*/ 	.word	0x0000000f
        /*02c8*/ 	.word	0x00000000
        /*02cc*/ 	.short	0x0101
        /*02ce*/ 	.byte	0x3f
	.zero		1


	//   ....[30]....
        /*02d0*/ 	.word	0x00007860
        /*02d4*/ 	.word	0x00000015
        /*02d8*/ 	.word	0x0001b020
        /*02dc*/ 	.short	0x010a
        /*02de*/ 	.byte	0x3f
	.zero		1


	//   ....[31]....
        /*02e0*/ 	.word	0x00007c10
        /*02e4*/ 	.word	0x00000014
        /*02e8*/ 	.word	0x0001b000
        /*02ec*/ 	.short	0x010a
        /*02ee*/ 	.byte	0x3f
	.zero		1


	//   ....[32]....
        /*02f0*/ 	.word	0x00007f90
        /*02f4*/ 	.word	0x00000013
        /*02f8*/ 	.word	0x0001b020
        /*02fc*/ 	.short	0x010a
        /*02fe*/ 	.byte	0x3f
	.zero		1


	//   ....[33]....
        /*0300*/ 	.word	0x00009220
        /*0304*/ 	.word	0x0000008a
        /*0308*/ 	.word	0x00000000
        /*030c*/ 	.short	0x0101
        /*030e*/ 	.byte	0x3f
	.zero		1


	//   ....[34]....
        /*0310*/ 	.word	0x000095f0
        /*0314*/ 	.word	0x0000001a
        /*0318*/ 	.word	0x0001b000
        /*031c*/ 	.short	0x010a
        /*031e*/ 	.byte	0x3f
	.zero		1


	//   ....[35]....
        /*0320*/ 	.word	0x0000b440
        /*0324*/ 	.word	0x00000011
        /*0328*/ 	.word	0x00000000
        /*032c*/ 	.short	0x0101
        /*032e*/ 	.byte	0x3f
	.zero		1


	//   ....[36]....
        /*0330*/ 	.word	0x0000b4c0
        /*0334*/ 	.word	0x00000011
        /*0338*/ 	.word	0x0001b020
        /*033c*/ 	.short	0x010a
        /*033e*/ 	.byte	0x3f
	.zero		1


	//----- nvinfo : EIATTR_NUM_MBARRIERS
	.align		4
.L_36:
        /*0340*/ 	.byte	0x03, 0x38
        /*0342*/ 	.short	0x0010


	//----- nvinfo : EIATTR_EXIT_INSTR_OFFSETS
	.align		4
        /*0344*/ 	.byte	0x04, 0x1c
        /*0346*/ 	.short	(.L_38 - .L_37)


	//   ....[0]....
.L_37:
        /*0348*/ 	.word	0x0000cf90


	//----- nvinfo : EIATTR_MAX_THREADS
	.align		4
.L_38:
        /*034c*/ 	.byte	0x04, 0x05
        /*034e*/ 	.short	(.L_40 - .L_39)
.L_39:
        /*0350*/ 	.word	0x00000080
        /*0354*/ 	.word	0x00000001
        /*0358*/ 	.word	0x00000001


	//----- nvinfo : EIATTR_CRS_STACK_SIZE
	.align		4
.L_40:
        /*035c*/ 	.byte	0x04, 0x1e
        /*035e*/ 	.short	(.L_42 - .L_41)
.L_41:
        /*0360*/ 	.word	0x00000000


	//----- nvinfo : EIATTR_CBANK_PARAM_SIZE
	.align		4
.L_42:
        /*0364*/ 	.byte	0x03, 0x19
        /*0366*/ 	.short	0x0870


	//----- nvinfo : EIATTR_PARAM_CBANK
	.align		4
        /*0368*/ 	.byte	0x04, 0x0a
        /*036a*/ 	.short	(.L_44 - .L_43)
	.align		4
.L_43:
        /*036c*/ 	.word	index@(.nv.constant0._ZN7cutlass13device_kernelINS_4fmha6kernel13FmhaKernelTmaINS1_10collective15FmhaMainloopTmaINS_10bfloat16_tEfN4cute5tupleIJNS7_1CILi64EEENS9_ILi128EEENS9_ILi96EEEEEENS4_12CausalFusionEJEEENS4_15FmhaFwdEpilogueIS6_fNS8_IJSA_SC_SB_EEEEEJEEEEEvNT_6ParamsE)
        /*0370*/ 	.short	0x0210
        /*0372*/ 	.short	0x0870


	//----- nvinfo : EIATTR_SW_WAR
	.align		4
.L_44:
        /*0374*/ 	.byte	0x04, 0x36
        /*0376*/ 	.short	(.L_46 - .L_45)
.L_45:
        /*0378*/ 	.word	0x00000008
.L_46:


//--------------------- .nv.callgraph             --------------------------
	.section	.nv.callgraph,"",@"SHT_CUDA_CALLGRAPH"
	.align	4
	.sectionentsize	8
	.align		4
        /*0000*/ 	.word	0x00000000
	.align		4
        /*0004*/ 	.word	0xffffffff
	.align		4
        /*0008*/ 	.word	index@(_ZN7cutlass13device_kernelINS_4fmha6kernel13FmhaKernelTmaINS1_10collective15FmhaMainloopTmaINS_10bfloat16_tEfN4cute5tupleIJNS7_1CILi64EEENS9_ILi128EEENS9_ILi96EEEEEENS4_12CausalFusionEJEEENS4_15FmhaFwdEpilogueIS6_fNS8_IJSA_SC_SB_EEEEEJEEEEEvNT_6ParamsE)
	.align		4
        /*000c*/ 	.word	index@(__assertfail)
	.align		4
        /*0010*/ 	.word	0x00000000
	.align		4
        /*0014*/ 	.word	0xfffffffe
	.align		4
        /*0018*/ 	.word	0x00000000
	.align		4
        /*001c*/ 	.word	0xfffffffd
	.align		4
        /*0020*/ 	.word	0x00000000
	.align		4
        /*0024*/ 	.word	0xfffffffc


//--------------------- .nv.constant4             --------------------------
	.section	.nv.constant4,"a",@progbits
	.align	8
	.align		8
.nv.constant4:
        /*0000*/ 	.dword	__assertfail
	.align		8
        /*0008*/ 	.dword	__unnamed_1
	.align		8
        /*0010*/ 	.dword	__unnamed_2
	.align		8
        /*0018*/ 	.dword	_ZN39_INTERNAL_2f08f509_4_k_cu_1e6fad5f_29424cuda3std3__45__cpo5beginE
	.align		8
        /*0020*/ 	.dword	_ZN39_INTERNAL_2f08f509_4_k_cu_1e6fad5f_29424cuda3std3__45__cpo3endE
	.align		8
        /*0028*/ 	.dword	_ZN39_INTERNAL_2f08f509_4_k_cu_1e6fad5f_29424cuda3std3__45__cpo6cbeginE
	.align		8
        /*0030*/ 	.dword	_ZN39_INTERNAL_2f08f509_4_k_cu_1e6fad5f_29424cuda3std3__45__cpo4cendE
	.align		8
        /*0038*/ 	.dword	_ZN39_INTERNAL_2f08f509_4_k_cu_1e6fad5f_29424cuda3std3__441_GLOBAL__N__2f08f509_4_k_cu_1e6fad5f_29426ignoreE
	.align		8
        /*0040*/ 	.dword	_ZN39_INTERNAL_2f08f509_4_k_cu_1e6fad5f_29424cuda3std3__419piecewise_constructE
	.align		8
        /*0048*/ 	.dword	_ZN39_INTERNAL_2f08f509_4_k_cu_1e6fad5f_29424cuda3std3__48in_placeE
	.align		8
        /*0050*/ 	.dword	_ZN39_INTERNAL_2f08f509_4_k_cu_1e6fad5f_29424cuda3std6ranges3__45__cpo4swapE
	.align		8
        /*0058*/ 	.dword	_ZN39_INTERNAL_2f08f509_4_k_cu_1e6fad5f_29424cuda3std6ranges3__45__cpo9iter_moveE
	.align		8
        /*0060*/ 	.dword	_ZN39_INTERNAL_2f08f509_4_k_cu_1e6fad5f_29424cute7productE
	.align		8
        /*0068*/ 	.dword	_ZN39_INTERNAL_2f08f509_4_k_cu_1e6fad5f_29424cute1_E
	.align		8
        /*0070*/ 	.dword	$str$23
	.align		8
        /*0078*/ 	.dword	$str$24


//--------------------- .text._ZN7cutlass13device_kernelINS_4fmha6kernel13FmhaKernelTmaINS1_10collective15FmhaMainloopTmaINS_10bfloat16_tEfN4cute5tupleIJNS7_1CILi64EEENS9_ILi128EEENS9_ILi96EEEEEENS4_12CausalFusionEJEEENS4_15FmhaFwdEpilogueIS6_fNS8_IJSA_SC_SB_EEEEEJEEEEEvNT_6ParamsE --------------------------
	.section	.text._ZN7cutlass13device_kernelINS_4fmha6kernel13FmhaKernelTmaINS1_10collective15FmhaMainloopTmaINS_10bfloat16_tEfN4cute5tupleIJNS7_1CILi64EEENS9_ILi128EEENS9_ILi96EEEEEENS4_12CausalFusionEJEEENS4_15FmhaFwdEpilogueIS6_fNS8_IJSA_SC_SB_EEEEEJEEEEEvNT_6ParamsE,"ax",@progbits
	.align	128
.text._ZN7cutlass13device_kernelINS_4fmha6kernel13FmhaKernelTmaINS1_10collective15FmhaMainloopTmaINS_10bfloat16_tEfN4cute5tupleIJNS7_1CILi64EEENS9_ILi128EEENS9_ILi96EEEEEENS4_12CausalFusionEJEEENS4_15FmhaFwdEpilogueIS6_fNS8_IJSA_SC_SB_EEEEEJEEEEEvNT_6ParamsE:
        .type           _ZN7cutlass13device_kernelINS_4fmha6kernel13FmhaKernelTmaINS1_10collective15FmhaMainloopTmaINS_10bfloat16_tEfN4cute5tupleIJNS7_1CILi64EEENS9_ILi128EEENS9_ILi96EEEEEENS4_12CausalFusionEJEEENS4_15FmhaFwdEpilogueIS6_fNS8_IJSA_SC_SB_EEEEEJEEEEEvNT_6ParamsE,@function
        .size           _ZN7cutlass13device_kernelINS_4fmha6kernel13FmhaKernelTmaINS1_10collective15FmhaMainloopTmaINS_10bfloat16_tEfN4cute5tupleIJNS7_1CILi64EEENS9_ILi128EEENS9_ILi96EEEEEENS4_12CausalFusionEJEEENS4_15FmhaFwdEpilogueIS6_fNS8_IJSA_SC_SB_EEEEEJEEEEEvNT_6ParamsE,(.L_x_80 - _ZN7cutlass13device_kernelINS_4fmha6kernel13FmhaKernelTmaINS1_10collective15FmhaMainloopTmaINS_10bfloat16_tEfN4cute5tupleIJNS7_1CILi64EEENS9_ILi128EEENS9_ILi96EEEEEENS4_12CausalFusionEJEEENS4_15FmhaFwdEpilogueIS6_fNS8_IJSA_SC_SB_EEEEEJEEEEEvNT_6ParamsE)
        .other          _ZN7cutlass13device_kernelINS_4fmha6kernel13FmhaKernelTmaINS1_10collective15FmhaMainloopTmaINS_10bfloat16_tEfN4cute5tupleIJNS7_1CILi64EEENS9_ILi128EEENS9_ILi96EEEEEENS4_12CausalFusionEJEEENS4_15FmhaFwdEpilogueIS6_fNS8_IJSA_SC_SB_EEEEEJEEEEEvNT_6ParamsE,@"STO_CUDA_ENTRY STV_DEFAULT"
_ZN7cutlass13device_kernelINS_4fmha6kernel13FmhaKernelTmaINS1_10collective15FmhaMainloopTmaINS_10bfloat16_tEfN4cute5tupleIJNS7_1CILi64EEENS9_ILi128EEENS9_ILi96EEEEEENS4_12CausalFusionEJEEENS4_15FmhaFwdEpilogueIS6_fNS8_IJSA_SC_SB_EEEEEJEEEEEvNT_6ParamsE:
[----:B------:R-:W1:Y:S01]  /*0000*/  LDC R1, c[0x0][0x28] ;  /* 0x00000a00ff017b82 */ /* 0x000e620000000800 */
[----:B------:R-:W2:Y:S01]  /*0010*/  S2R R16, SR_TID.X ;  /* 0x0000000000107919 */ /* 0x000ea20000002100 */
[----:B------:R-:W-:Y:S01]  /*0020*/  ELECT P0, URZ, PT ;  /* 0x00000000003f782f */ /* 0x000fe20003800000 */
[----:B------:R-:W-:Y:S01]  /*0030*/  BSSY B0, `(.L_x_0) ;  /* 0x0000010000007945 */ /* 0x000fe20003800000 */
[----:B--2---:R-:W-:-:S05]  /*0040*/  SHF.R.U32.HI R10, RZ, 0x5, R16 ;  /* 0x00000005ff0a7819 */ /* 0x004fca0000011610 */
[----:B------:R-:W2:Y:S02]  /*0050*/  SHFL.IDX PT, R0, R10, RZ, 0x1f ;  /* 0x00001fff0a007589 */ /* 0x000ea400000e0000 */
[----:B--2---:R-:W-:-:S13]  /*0060*/  ISETP.NE.OR P0, PT, R0, RZ, !P0 ;  /* 0x000000ff0000720c */ /* 0x004fda0004705670 */
[----:B-1----:R-:W-:Y:S05]  /*0070*/  @P0 BRA `(.L_x_1) ;  /* 0x00000000002c0947 */ /* 0x002fea0003800000 */
[----:B------:R-:W-:Y:S02]  /*0080*/  ULDC.64 UR4, c[0x0][0x198] ;  /* 0x0000660000047ab9 */ /* 0x000fe40000000a00 */
[----:B------:R-:W-:Y:S02]  /*0090*/  UIADD3 UR6, UP0, UR4, 0xf0, URZ ;  /* 0x000000f004067890 */ /* 0x000fe4000ff1e03f */
[----:B------:R-:W-:Y:S02]  /*00a0*/  UIADD3 UR8, UP1, UR4, 0x1f0, URZ ;  /* 0x000001f004087890 */ /* 0x000fe4000ff3e03f */
[----:B------:R-:W-:Y:S02]  /*00b0*/  UIADD3 UR4, UP2, UR4, 0x2f0, URZ ;  /* 0x000002f004047890 */ /* 0x000fe4000ff5e03f */
[----:B------:R-:W-:Y:S02]  /*00c0*/  UIADD3.X UR7, URZ, UR5, URZ, UP0, !UPT ;  /* 0x000000053f077290 */ /* 0x000fe400087fe43f */
[----:B------:R-:W-:-:S02]  /*00d0*/  UIADD3.X UR9, URZ, UR5, URZ, UP1, !UPT ;  /* 0x000000053f097290 */ /* 0x000fc40008ffe43f */
[----:B------:R-:W-:-:S05]  /*00e0*/  UIADD3.X UR5, URZ, UR5, URZ, UP2, !UPT ;  /* 0x000000053f057290 */ /* 0x000fca00097fe43f */
[----:B------:R1:W-:Y:S02]  /*00f0*/  UTMACCTL.PF [UR6] ;  /* 0x00000000060079b9 */ /* 0x0003e40008040000 */
[----:B------:R1:W-:Y:S02]  /*0100*/  UTMACCTL.PF [UR8] ;  /* 0x00000000080079b9 */ /* 0x0003e40008040000 */
[----:B------:R1:W-:Y:S02]  /*0110*/  UTMACCTL.PF [UR4] ;  /* 0x00000000040079b9 */ /* 0x0003e40008040000 */
[----:B-1----:R-:W-:Y:S01]  /*0120*/  NOP ;  /* 0x0000000000007918 */ /* 0x002fe20000000000 */
.L_x_1:
[----:B------:R-:W-:Y:S05]  /*0130*/  BSYNC B0 ;  /* 0x0000000000007941 */ /* 0x000fea0003800000 */
.L_x_0:
[----:B------:R-:W1:Y:S02]  /*0140*/  SHFL.IDX PT, R0, R10, RZ, 0x1f ;  /* 0x00001fff0a007589 */ /* 0x000e6400000e0000 */
[----:B-1----:R-:W-:-:S13]  /*0150*/  ISETP.NE.AND P0, PT, R0, RZ, PT ;  /* 0x000000ff0000720c */ /* 0x002fda0003f05270 */
[----:B------:R-:W-:Y:S05]  /*0160*/  @P0 BRA `(.L_x_2) ;  /* 0x0000000000400947 */ /* 0x000fea0003800000 */
[----:B------:R-:W1:Y:S01]  /*0170*/  S2UR UR8, SR_CgaCtaId ;  /* 0x00000000000879c3 */ /* 0x000e620000008800 */
[----:B------:R-:W-:Y:S01]  /*0180*/  UMOV UR4, 0x400 ;  /* 0x0000040000047882 */ /* 0x000fe20000000000 */
[----:B------:R-:W-:Y:S01]  /*0190*/  UMOV UR5, 0x1 ;  /* 0x0000000100057882 */ /* 0x000fe20000000000 */
[----:B------:R-:W-:Y:S01]  /*01a0*/  UMOV UR6, 0x80 ;  /* 0x0000008000067882 */ /* 0x000fe20000000000 */
[----:B------:R-:W-:Y:S01]  /*01b0*/  ELECT P0, URZ, PT ;  /* 0x00000000003f782f */ /* 0x000fe20003800000 */
[----:B------:R-:W-:-:S04]  /*01c0*/  UIADD3 UR6, -UR6, 0x100000, URZ ;  /* 0x0010000006067890 */ /* 0x000fc8000fffe13f */
[----:B------:R-:W-:Y:S02]  /*01d0*/  USHF.L.U32 UR7, UR6, 0xb, URZ ;  /* 0x0000000b06077899 */ /* 0x000fe4000800063f */
[----:B------:R-:W-:Y:S02]  /*01e0*/  USHF.L.U32 UR6, UR6, 0x1, URZ ;  /* 0x0000000106067899 */ /* 0x000fe4000800063f */
[----:B-1----:R-:W-:Y:S02]  /*01f0*/  ULEA UR8, UR8, UR4, 0x18 ;  /* 0x0000000408087291 */ /* 0x002fe4000f8ec03f */
[----:B------:R-:W-:-:S04]  /*0200*/  UIADD3 UR4, -UR5, 0x100000, URZ ;  /* 0x0010000005047890 */ /* 0x000fc8000fffe13f */
[----:B------:R-:W-:Y:S02]  /*0210*/  USHF.L.U32 UR5, UR4, 0xb, URZ ;  /* 0x0000000b04057899 */ /* 0x000fe4000800063f */
[----:B------:R-:W-:Y:S01]  /*0220*/  USHF.L.U32 UR4, UR4, 0x1, URZ ;  /* 0x0000000104047899 */ /* 0x000fe2000800063f */
[----:B------:R-:W1:Y:S11]  /*0230*/  FENCE.VIEW.ASYNC.S ;  /* 0x00000000000073c6 */ /* 0x000e760000000000 */
[----:B-1----:R1:W2:Y:S01]  /*0240*/  SYNCS.EXCH.64 URZ, [UR8+0x1b040], UR4 ;  /* 0x01b04004083f75b2 */ /* 0x0022a20008000100 */
[----:B------:R1:W3:Y:S01]  /*0250*/  SYNCS.EXCH.64 URZ, [UR8+0x1b048], UR6 ;  /* 0x01b04806083f75b2 */ /* 0x0002e20008000100 */
[----:B------:R-:W-:Y:S01]  /*0260*/  NOP ;  /* 0x0000000000007918 */ /* 0x000fe20000000000 */
.L_x_2:
[----:B------:R-:W4:Y:S01]  /*0270*/  SHFL.IDX PT, R0, R10, RZ, 0x1f ;  /* 0x00001fff0a007589 */ /* 0x000f2200000e0000 */
[----:B------:R-:W-:Y:S01]  /*0280*/  NOP ;  /* 0x0000000000007918 */ /* 0x000fe20000000000 */
[----:B----4-:R-:W-:-:S13]  /*0290*/  ISETP.NE.AND P0, PT, R0, RZ, PT ;  /* 0x000000ff0000720c */ /* 0x010fda0003f05270 */
[----:B------:R-:W-:Y:S05]  /*02a0*/  @P0 BRA `(.L_x_3) ;  /* 0x0000000000580947 */ /* 0x000fea0003800000 */
[----:B-1----:R-:W1:Y:S01]  /*02b0*/  S2UR UR5, SR_CgaCtaId ;  /* 0x00000000000579c3 */ /* 0x002e620000008800 */
[----:B------:R-:W-:Y:S01]  /*02c0*/  UMOV UR4, 0x400 ;  /* 0x0000040000047882 */ /* 0x000fe20000000000 */
[----:B------:R-:W-:Y:S01]  /*02d0*/  UMOV UR6, 0x1 ;  /* 0x0000000100067882 */ /* 0x000fe20000000000 */
[----:B------:R-:W-:Y:S01]  /*02e0*/  UMOV UR7, 0x80 ;  /* 0x0000008000077882 */ /* 0x000fe20000000000 */
[----:B------:R-:W-:Y:S01]  /*02f0*/  ELECT P0, URZ, PT ;  /* 0x00000000003f782f */ /* 0x000fe20003800000 */
[----:B-1----:R-:W-:Y:S02]  /*0300*/  ULEA UR8, UR5, UR4, 0x18 ;  /* 0x0000000405087291 */ /* 0x002fe4000f8ec03f */
[----:B------:R-:W-:-:S04]  /*0310*/  UIADD3 UR4, -UR6, 0x100000, URZ ;  /* 0x0010000006047890 */ /* 0x000fc8000fffe13f */
[----:B------:R-:W-:Y:S02]  /*0320*/  USHF.L.U32 UR5, UR4, 0xb, URZ ;  /* 0x0000000b04057899 */ /* 0x000fe4000800063f */
[----:B------:R-:W-:Y:S02]  /*0330*/  USHF.L.U32 UR4, UR4, 0x1, URZ ;  /* 0x0000000104047899 */ /* 0x000fe4000800063f */
[----:B------:R-:W-:-:S04]  /*0340*/  UIADD3 UR6, -UR7, 0x100000, URZ ;  /* 0x0010000007067890 */ /* 0x000fc8000fffe13f */
[----:B------:R-:W-:Y:S02]  /*0350*/  USHF.L.U32 UR7, UR6, 0xb, URZ ;  /* 0x0000000b06077899 */ /* 0x000fe4000800063f */
[----:B------:R-:W-:Y:S01]  /*0360*/  USHF.L.U32 UR6, UR6, 0x1, URZ ;  /* 0x0000000106067899 */ /* 0x000fe2000800063f */
[----:B------:R-:W1:Y:S03]  /*0370*/  FENCE.VIEW.ASYNC.S ;  /* 0x00000000000073c6 */ /* 0x000e660000000000 */
[----:B-1----:R4:W1:Y:S08]  /*0380*/  SYNCS.EXCH.64 URZ, [UR8+0x1b000], UR4 ;  /* 0x01b00004083f75b2 */ /* 0x0028700008000100 */
[----:B------:R4:W1:Y:S01]  /*0390*/  SYNCS.EXCH.64 URZ, [UR8+0x1b020], UR6 ;  /* 0x01b02006083f75b2 */ /* 0x0008620008000100 */
[----:B------:R4:W1:Y:S01]  /*03a0*/  SYNCS.EXCH.64 URZ, [UR8+0x1b008], UR4 ;  /* 0x01b00804083f75b2 */ /* 0x0008620008000100 */
[----:B------:R4:W1:Y:S01]  /*03b0*/  SYNCS.EXCH.64 URZ, [UR8+0x1b028], UR6 ;  /* 0x01b02806083f75b2 */ /* 0x0008620008000100 */
[----:B------:R4:W1:Y:S01]  /*03c0*/  SYNCS.EXCH.64 URZ, [UR8+0x1b010], UR4 ;  /* 0x01b01004083f75b2 */ /* 0x0008620008000100 */
[----:B------:R4:W1:Y:S01]  /*03d0*/  SYNCS.EXCH.64 URZ, [UR8+0x1b030], UR6 ;  /* 0x01b03006083f75b2 */ /* 0x0008620008000100 */
[----:B------:R4:W1:Y:S01]  /*03e0*/  SYNCS.EXCH.64 URZ, [UR8+0x1b018], UR4 ;  /* 0x01b01804083f75b2 */ /* 0x0008620008000100 */
[----:B------:R4:W1:Y:S02]  /*03f0*/  SYNCS.EXCH.64 URZ, [UR8+0x1b038], UR6 ;  /* 0x01b03806083f75b2 */ /* 0x0008640008000100 */
[----:B----4-:R-:W-:Y:S01]  /*0400*/  NOP ;  /* 0x0000000000007918 */ /* 0x010fe20000000000 */
.L_x_3:
        /* <DEDUP_REMOVED lines=22> */
[----:B------:R4:W1:Y:S02]  /*0570*/  SYNCS.EXCH.64 URZ, [UR8+0x1b078], UR6 ;  /* 0x01b07806083f75b2 */ /* 0x0008640008000100 */
[----:B----4-:R-:W-:Y:S01]  /*0580*/  NOP ;  /* 0x0000000000007918 */ /* 0x010fe20000000000 */
.L_x_4:
[----:B------:R-:W4:Y:S01]  /*0590*/  S2UR UR11, SR_CTAID.X ;  /* 0x00000000000b79c3 */ /* 0x000f220000002500 */
[----:B------:R-:W5:Y:S01]  /*05a0*/  SHFL.IDX PT, R10, R10, RZ, 0x1f ;  /* 0x00001fff0a0a7589 */ /* 0x000f6200000e0000 */
[----:B-1----:R-:W-:Y:S01]  /*05b0*/  ULDC UR4, c[0x0][0x28c] ;  /* 0x0000a30000047ab9 */ /* 0x002fe20000000800 */
[----:B------:R-:W-:Y:S02]  /*05c0*/  ELECT P0, URZ, PT ;  /* 0x00000000003f782f */ /* 0x000fe40003800000 */
[----:B------:R-:W-:Y:S01]  /*05d0*/  SHF.R.S32.HI R3, RZ, 0x1f, R16 ;  /* 0x0000001fff037819 */ /* 0x000fe20000011410 */
[----:B------:R-:W-:Y:S01]  /*05e0*/  UIADD3 UR4, UR4, 0x7f, URZ ;  /* 0x0000007f04047890 */ /* 0x000fe2000fffe03f */
[----:B------:R-:W-:Y:S01]  /*05f0*/  NOP ;  /* 0x0000000000007918 */ /* 0x000fe20000000000 */
[----:B------:R-:W-:Y:S01]  /*0600*/  BSSY B0, `(.L_x_5) ;  /* 0x000003a000007945 */ /* 0x000fe20003800000 */
[----:B------:R-:W-:Y:S01]  /*0610*/  LEA.HI R3, R3, R16, RZ, 0x7 ;  /* 0x0000001003037211 */ /* 0x000fe200078f38ff */
[----:B------:R-:W-:Y:S01]  /*0620*/  USHF.R.S32.HI UR5, URZ, 0x1f, UR4 ;  /* 0x0000001f3f057899 */ /* 0x000fe20008011404 */
[----:B------:R-:W1:Y:S01]  /*0630*/  S2UR UR36, SR_CTAID.Y ;  /* 0x00000000002479c3 */ /* 0x000e620000002600 */
[----:B------:R-:W-:-:S02]  /*0640*/  MOV R9, RZ ;  /* 0x000000ff00097202 */ /* 0x000fc40000000f00 */
[----:B------:R-:W-:Y:S01]  /*0650*/  ULEA.HI UR5, UR5, UR4, URZ, 0x7 ;  /* 0x0000000405057291 */ /* 0x000fe2000f8f383f */
[----:B------:R-:W-:-:S03]  /*0660*/  LOP3.LUT R3, R3, 0xffffff80, RZ, 0xc0, !PT ;  /* 0xffffff8003037812 */ /* 0x000fc600078ec0ff */
[----:B------:R-:W-:Y:S01]  /*0670*/  USHF.R.S32.HI UR5, URZ, 0x7, UR5 ;  /* 0x000000073f057899 */ /* 0x000fe20008011405 */
[----:B------:R-:W1:Y:S01]  /*0680*/  S2UR UR37, SR_CTAID.Z ;  /* 0x00000000002579c3 */ /* 0x000e620000002700 */
[----:B----4-:R-:W-:-:S07]  /*0690*/  USHF.L.U32 UR11, UR11, 0x6, URZ ;  /* 0x000000060b0b7899 */ /* 0x010fce000800063f */
[----:B--23--:R-:W-:Y:S01]  /*06a0*/  BAR.SYNC.DEFER_BLOCKING 0x0 ;  /* 0x0000000000007b1d */ /* 0x00cfe20000010000 */
[----:B-----5:R-:W-:Y:S01]  /*06b0*/  ISETP.EQ.AND P1, PT, R10, RZ, P0 ;  /* 0x000000ff0a00720c */ /* 0x020fe20000722270 */
[----:B------:R-:W-:-:S04]  /*06c0*/  IMAD.U32 R0, RZ, RZ, UR11 ;  /* 0x0000000bff007e24 */ /* 0x000fc8000f8e00ff */
[----:B------:R-:W-:-:S05]  /*06d0*/  VIADD R0, R0, 0xbf ;  /* 0x000000bf00007836 */ /* 0x000fca0000000000 */
[----:B------:R-:W-:Y:S01]  /*06e0*/  SHF.R.U32.HI R18, RZ, 0x7, R0 ;  /* 0x00000007ff127819 */ /* 0x000fe20000011600 */
[----:B------:R-:W-:-:S03]  /*06f0*/  IMAD.IADD R0, R16, 0x1, -R3 ;  /* 0x0000000110007824 */ /* 0x000fc600078e0a03 */
[----:B------:R-:W-:Y:S01]  /*0700*/  VIMNMX R2, R18, UR5, PT ;  /* 0x0000000512027c48 */ /* 0x000fe2000bfe0100 */
[----:B-1----:R-:W-:Y:S06]  /*0710*/  @!P1 BRA `(.L_x_6) ;  /* 0x0000000000a09947 */ /* 0x002fec0003800000 */
[----:B------:R-:W1:Y:S01]  /*0720*/  S2R R4, SR_CgaCtaId ;  /* 0x0000000000047919 */ /* 0x000e620000008800 */
[----:B------:R-:W-:Y:S01]  /*0730*/  MOV R3, 0x400 ;  /* 0x0000040000037802 */ /* 0x000fe20000000f00 */
[----:B------:R-:W-:Y:S01]  /*0740*/  IMAD.MOV.U32 R5, RZ, RZ, 0x1 ;  /* 0x00000001ff057424 */ /* 0x000fe200078e00ff */
[----:B------:R-:W-:Y:S02]  /*0750*/  ISETP.NE.AND P3, PT, R0, RZ, PT ;  /* 0x000000ff0000720c */ /* 0x000fe40003f65270 */
[----:B-1----:R-:W-:Y:S02]  /*0760*/  LEA R4, R4, R3, 0x18 ;  /* 0x0000000304047211 */ /* 0x002fe400078ec0ff */
[----:B------:R-:W-:-:S09]  /*0770*/  SHF.L.U32 R3, R5, 0x1f, RZ ;  /* 0x0000001f05037819 */ /* 0x000fd200000006ff */
.L_x_7:
[----:B-1----:R1:W2:Y:S02]  /*0780*/  SYNCS.PHASECHK.TRANS64.TRYWAIT P2, [R4+URZ+0x1b048], R3 ;  /* 0x01b04803040075a7 */ /* 0x0022a4000804017f */
[----:B--2---:R-:W-:Y:S05]  /*0790*/  @!P2 NANOSLEEP.SYNCS 0x989680 ;  /* 0x009896800000a95d */ /* 0x004fea0003900000 */
[----:B------:R-:W2:Y:S02]  /*07a0*/  @!P2 SYNCS.PHASECHK.TRANS64 P2, [R4+URZ+0x1b048], R3 ;  /* 0x01b048030400a5a7 */ /* 0x000ea4000804007f */
[----:B--2---:R-:W-:Y:S05]  /*07b0*/  @!P2 BRA `(.L_x_7) ;  /* 0xfffffffc00f0a947 */ /* 0x004fea000383ffff */
[----:B------:R-:W-:Y:S05]  /*07c0*/  @P3 BRA `(.L_x_8) ;  /* 0x0000000000143947 */ /* 0x000fea0003800000 */
[----:B------:R-:W-:Y:S02]  /*07d0*/  LOP3.LUT P2, RZ, R16, 0x1f, RZ, 0xc0, !PT ;  /* 0x0000001f10ff7812 */ /* 0x000fe4000784c0ff */
[----:B-1----:R-:W-:-:S04]  /*07e0*/  MOV R3, 0x3000 ;  /* 0x0000300000037802 */ /* 0x002fc80000000f00 */
[----:B------:R2:W-:Y:S07]  /*07f0*/  SYNCS.ARRIVE.TRANS64 RZ, [R4+URZ+0x1b040], R3 ;  /* 0x01b0400304ff79a7 */ /* 0x0005ee000800003f */
[----:B------:R-:W-:Y:S05]  /*0800*/  @!P2 BRA `(.L_x_8) ;  /* 0x000000000004a947 */ /* 0x000fea0003800000 */
[----:B------:R-:W-:Y:S01]  /*0810*/  BPT.TRAP 0x1 ;  /* 0x000000040000795c */ /* 0x000fe20000300000 */
.L_x_8:
[----:B------:R-:W-:Y:S01]  /*0820*/  R2UR UR8, R4 ;  /* 0x00000000040872ca */ /* 0x000fe200000e0000 */
[----:B------:R-:W-:Y:S01]  /*0830*/  ULDC.64 UR4, c[0x0][0x198] ;  /* 0x0000660000047ab9 */ /* 0x000fe20000000a00 */
[----:B------:R-:W-:Y:S01]  /*0840*/  UMOV UR6, 0x0 ;  /* 0x0000000000067882 */ /* 0x000fe20000000000 */
[----:B------:R-:W-:Y:S01]  /*0850*/  UIADD3 UR4, UP0, UR4, 0xf0, URZ ;  /* 0x000000f004047890 */ /* 0x000fe2000ff1e03f */
[----:B------:R-:W-:Y:S01]  /*0860*/  UMOV UR7, 0x10000000 ;  /* 0x1000000000077882 */ /* 0x000fe20000000000 */
[----:B------:R-:W-:Y:S02]  /*0870*/  UMOV UR10, URZ ;  /* 0x0000003f000a7c82 */ /* 0x000fe40008000000 */
[----:B------:R-:W-:Y:S01]  /*0880*/  UIADD3.X UR5, URZ, UR5, URZ, UP0, !UPT ;  /* 0x000000053f057290 */ /* 0x000fe200087fe43f */
[----:B------:R-:W-:Y:S01]  /*0890*/  UMOV UR12, UR36 ;  /* 0x00000024000c7c82 */ /* 0x000fe20008000000 */
[----:B------:R-:W-:Y:S01]  /*08a0*/  UMOV UR13, UR37 ;  /* 0x00000025000d7c82 */ /* 0x000fe20008000000 */
[----:B------:R-:W-:Y:S01]  /*08b0*/  UMOV UR18, 0x20 ;  /* 0x0000002000127882 */ /* 0x000fe20000000000 */
[----:B------:R-:W-:-:S02]  /*08c0*/  UMOV UR19, UR11 ;  /* 0x0000000b00137c82 */ /* 0x000fc40008000000 */
[----:B------:R-:W-:Y:S02]  /*08d0*/  UIADD3 UR9, UR8, 0x1b040, URZ ;  /* 0x0001b04008097890 */ /* 0x000fe4000fffe03f */
[----:B------:R-:W-:Y:S02]  /*08e0*/  UIADD3 UR16, UR8, 0x1000, URZ ;  /* 0x0000100008107890 */ /* 0x000fe4000fffe03f */
[----:B------:R-:W-:Y:S01]  /*08f0*/  UIADD3 UR32, UR8, 0x2000, URZ ;  /* 0x0000200008207890 */ /* 0x000fe2000fffe03f */
[----:B------:R-:W-:Y:S01]  /*0900*/  UMOV UR20, UR36 ;  /* 0x0000002400147c82 */ /* 0x000fe20008000000 */
[----:B------:R-:W-:Y:S01]  /*0910*/  UMOV UR21, UR37 ;  /* 0x0000002500157c82 */ /* 0x000fe20008000000 */
[----:B------:R-:W-:Y:S01]  /*0920*/  UMOV UR17, UR9 ;  /* 0x0000000900117c82 */ /* 0x000fe20008000000 */
[----:B------:R-:W-:Y:S01]  /*0930*/  UMOV UR34, 0x40 ;  /* 0x0000004000227882 */ /* 0x000fe20000000000 */
[----:B------:R-:W-:Y:S01]  /*0940*/  UMOV UR35, UR11 ;  /* 0x0000000b00237c82 */ /* 0x000fe20008000000 */
[----:B------:R-:W-:Y:S01]  /*0950*/  UMOV UR33, UR9 ;  /* 0x0000000900217c82 */ /* 0x000fe20008000000 */
[----:B------:R3:W-:Y:S01]  /*0960*/  UTMALDG.4D [UR8], [UR4], desc[UR6] ;  /* 0x00000608040075b4 */ /* 0x0007e20008019000 */
[----:B------:R3:W-:Y:S01]  /*0970*/  UTMALDG.4D [UR16], [UR4], desc[UR6] ;  /* 0x00000610040075b4 */ /* 0x0007e20008019000 */
[----:B------:R3:W-:Y:S02]  /*0980*/  UTMALDG.4D [UR32], [UR4], desc[UR6] ;  /* 0x00000620040075b4 */ /* 0x0007e40008019000 */
[----:B---3--:R-:W-:Y:S01]  /*0990*/  NOP ;  /* 0x0000000000007918 */ /* 0x008fe20000000000 */
.L_x_6:
[----:B------:R-:W-:Y:S05]  /*09a0*/  BSYNC B0 ;  /* 0x0000000000007941 */ /* 0x000fea0003800000 */
.L_x_5:
[----:B------:R-:W-:Y:S01]  /*09b0*/  BSSY B0, `(.L_x_9) ;  /* 0x00000d1000007945 */ /* 0x000fe20003800000 */
[----:B------:R-:W-:Y:S01]  /*09c0*/  IMAD.SHL.U32 R8, R2, 0x2, RZ ;  /* 0x0000000202087824 */ /* 0x000fe200078e00ff */
[----:B------:R-:W-:Y:S01]  /*09d0*/  MOV R6, 0x1 ;  /* 0x0000000100067802 */ /* 0x000fe20000000f00 */
[----:B------:R-:W-:Y:S02]  /*09e0*/  IMAD.MOV.U32 R7, RZ, RZ, 0x1 ;  /* 0x00000001ff077424 */ /* 0x000fe400078e00ff */
[----:B------:R-:W-:Y:S01]  /*09f0*/  IMAD.MOV.U32 R5, RZ, RZ, RZ ;  /* 0x000000ffff057224 */ /* 0x000fe200078e00ff */
[----:B------:R-:W-:Y:S06]  /*0a00*/  @!P1 BRA `(.L_x_10) ;  /* 0x0000000c002c9947 */ /* 0x000fec0003800000 */
[----:B------:R-:W-:Y:S01]  /*0a10*/  ISETP.GE.AND P1, PT, R2, 0x1, PT ;  /* 0x000000010200780c */ /* 0x000fe20003f26270 */
[----:B------:R-:W-:Y:S01]  /*0a20*/  IMAD.MOV.U32 R9, RZ, RZ, RZ ;  /* 0x000000ffff097224 */ /* 0x000fe200078e00ff */
[----:B------:R-:W-:Y:S02]  /*0a30*/  LOP3.LUT R11, R16, 0x1f, RZ, 0xc0, !PT ;  /* 0x0000001f100b7812 */ /* 0x000fe400078ec0ff */
[----:B------:R-:W-:-:S09]  /*0a40*/  MOV R5, RZ ;  /* 0x000000ff00057202 */ /* 0x000fd20000000f00 */
[----:B------:R-:W-:Y:S05]  /*0a50*/  @!P1 BRA `(.L_x_11) ;  /* 0x0000000400689947 */ /* 0x000fea0003800000 */
[----:B-12---:R-:W1:Y:S01]  /*0a60*/  S2R R4, SR_CgaCtaId ;  /* 0x0000000000047919 */ /* 0x006e620000008800 */
[----:B------:R-:W-:Y:S01]  /*0a70*/  MOV R3, 0x400 ;  /* 0x0000040000037802 */ /* 0x000fe20000000f00 */
[----:B------:R-:W-:Y:S01]  /*0a80*/  IMAD.MOV.U32 R6, RZ, RZ, 0x1 ;  /* 0x00000001ff067424 */ /* 0x000fe200078e00ff */
[----:B------:R-:W-:Y:S01]  /*0a90*/  ISETP.NE.AND P2, PT, R0, RZ, PT ;  /* 0x000000ff0000720c */ /* 0x000fe20003f45270 */
[----:B------:R-:W-:Y:S01]  /*0aa0*/  IMAD.MOV.U32 R5, RZ, RZ, 0x1 ;  /* 0x00000001ff057424 */ /* 0x000fe200078e00ff */
[----:B-1----:R-:W-:Y:S02]  /*0ab0*/  LEA R4, R4, R3, 0x18 ;  /* 0x0000000304047211 */ /* 0x002fe400078ec0ff */
[----:B------:R-:W-:-:S09]  /*0ac0*/  SHF.L.U32 R3, R6, 0x1f, RZ ;  /* 0x0000001f06037819 */ /* 0x000fd200000006ff */
.L_x_12:
[----:B-1----:R1:W2:Y:S02]  /*0ad0*/  SYNCS.PHASECHK.TRANS64.TRYWAIT P1, [R4+URZ+0x1b020], R3 ;  /* 0x01b02003040075a7 */ /* 0x0022a4000802017f */
[----:B--2---:R-:W-:Y:S05]  /*0ae0*/  @!P1 NANOSLEEP.SYNCS 0x989680 ;  /* 0x009896800000995d */ /* 0x004fea0003900000 */
[----:B------:R-:W2:Y:S02]  /*0af0*/  @!P1 SYNCS.PHASECHK.TRANS64 P1, [R4+URZ+0x1b020], R3 ;  /* 0x01b02003040095a7 */ /* 0x000ea4000802007f */
[----:B--2---:R-:W-:Y:S05]  /*0b00*/  @!P1 BRA `(.L_x_12) ;  /* 0xfffffffc00f09947 */ /* 0x004fea000383ffff */
[----:B------:R-:W-:Y:S05]  /*0b10*/  @P2 BRA `(.L_x_13) ;  /* 0x0000000000142947 */ /* 0x000fea0003800000 */
[----:B------:R-:W-:Y:S02]  /*0b20*/  ISETP.NE.AND P1, PT, R11, RZ, PT ;  /* 0x000000ff0b00720c */ /* 0x000fe40003f25270 */
[----:B-1----:R-:W-:-:S04]  /*0b30*/  MOV R3, 0x6000 ;  /* 0x0000600000037802 */ /* 0x002fc80000000f00 */
[----:B------:R2:W-:Y:S07]  /*0b40*/  SYNCS.ARRIVE.TRANS64 RZ, [R4+URZ+0x1b000], R3 ;  /* 0x01b0000304ff79a7 */ /* 0x0005ee000800003f */
[----:B------:R-:W-:Y:S05]  /*0b50*/  @!P1 BRA `(.L_x_13) ;  /* 0x0000000000049947 */ /* 0x000fea0003800000 */
[----:B------:R-:W-:Y:S01]  /*0b60*/  BPT.TRAP 0x1 ;  /* 0x000000040000795c */ /* 0x000fe20000300000 */
.L_x_13:
[----:B------:R-:W-:Y:S01]  /*0b70*/  R2UR UR32, R4 ;  /* 0x00000000042072ca */ /* 0x000fe200000e0000 */
[----:B------:R-:W-:Y:S01]  /*0b80*/  ULDC.64 UR4, c[0x0][0x198] ;  /* 0x0000660000047ab9 */ /* 0x000fe20000000a00 */
[----:B-12---:R-:W1:Y:S01]  /*0b90*/  S2R R4, SR_CgaCtaId ;  /* 0x0000000000047919 */ /* 0x006e620000008800 */
[----:B------:R-:W-:Y:S01]  /*0ba0*/  UIADD3 UR4, UP0, UR4, 0x1f0, URZ ;  /* 0x000001f004047890 */ /* 0x000fe2000ff1e03f */
[----:B------:R-:W-:Y:S01]  /*0bb0*/  MOV R3, 0x400 ;  /* 0x0000040000037802 */ /* 0x000fe20000000f00 */
[----:B------:R-:W-:Y:S01]  /*0bc0*/  UMOV UR27, URZ ;  /* 0x0000003f001b7c82 */ /* 0x000fe20008000000 */
[----:B------:R-:W-:Y:S01]  /*0bd0*/  UMOV UR6, 0x0 ;  /* 0x0000000000067882 */ /* 0x000fe20000000000 */
[----:B------:R-:W-:Y:S01]  /*0be0*/  UIADD3.X UR5, URZ, UR5, URZ, UP0, !UPT ;  /* 0x000000053f057290 */ /* 0x000fe200087fe43f */
[----:B------:R-:W-:Y:S01]  /*0bf0*/  IMAD.MOV.U32 R6, RZ, RZ, 0x1 ;  /* 0x00000001ff067424 */ /* 0x000fe200078e00ff */
[----:B------:R-:W-:Y:S01]  /*0c00*/  UMOV UR7, 0x10000000 ;  /* 0x1000000000077882 */ /* 0x000fe20000000000 */
[----:B------:R-:W-:Y:S01]  /*0c10*/  UMOV UR26, URZ ;  /* 0x0000003f001a7c82 */ /* 0x000fe20008000000 */
[----:B------:R-:W-:Y:S01]  /*0c20*/  UMOV UR28, UR36 ;  /* 0x00000024001c7c82 */ /* 0x000fe20008000000 */
[----:B------:R-:W-:Y:S01]  /*0c30*/  UMOV UR29, UR37 ;  /* 0x00000025001d7c82 */ /* 0x000fe20008000000 */
[----:B------:R-:W-:Y:S01]  /*0c40*/  UIADD3 UR24, UR32, 0x3000, URZ ;  /* 0x0000300020187890 */ /* 0x000fe2000fffe03f */
[----:B------:R-:W-:Y:S01]  /*0c50*/  ISETP.NE.AND P2, PT, R0, RZ, PT ;  /* 0x000000ff0000720c */ /* 0x000fe20003f45270 */
[----:B------:R-:W-:Y:S01]  /*0c60*/  UIADD3 UR25, UR32, 0x1b000, URZ ;  /* 0x0001b00020197890 */ /* 0x000fe2000fffe03f */
[----:B------:R-:W-:Y:S01]  /*0c70*/  MOV R9, 0x1 ;  /* 0x0000000100097802 */ /* 0x000fe20000000f00 */
[----:B------:R-:W-:Y:S01]  /*0c80*/  UIADD3 UR16, UR32, 0x5000, URZ ;  /* 0x0000500020107890 */ /* 0x000fe2000fffe03f */
[----:B------:R-:W-:Y:S01]  /*0c90*/  SHF.L.U32 R6, R6, 0x1f, RZ ;  /* 0x0000001f06067819 */ /* 0x000fe200000006ff */
[----:B------:R-:W-:Y:S01]  /*0ca0*/  UIADD3 UR32, UR32, 0x7000, URZ ;  /* 0x0000700020207890 */ /* 0x000fe2000fffe03f */
[----:B------:R-:W-:Y:S01]  /*0cb0*/  UMOV UR18, 0x20 ;  /* 0x0000002000127882 */ /* 0x000fe20000000000 */
[----:B------:R-:W-:Y:S01]  /*0cc0*/  UMOV UR20, UR36 ;  /* 0x0000002400147c82 */ /* 0x000fe20008000000 */
[----:B------:R-:W-:Y:S01]  /*0cd0*/  UMOV UR21, UR37 ;  /* 0x0000002500157c82 */ /* 0x000fe20008000000 */
[----:B------:R-:W-:Y:S01]  /*0ce0*/  UMOV UR19, UR27 ;  /* 0x0000001b00137c82 */ /* 0x000fe20008000000 */
[----:B------:R-:W-:Y:S01]  /*0cf0*/  UMOV UR17, UR25 ;  /* 0x0000001900117c82 */ /* 0x000fe20008000000 */
[----:B------:R-:W-:Y:S01]  /*0d00*/  UMOV UR34, 0x40 ;  /* 0x0000004000227882 */ /* 0x000fe20000000000 */
[----:B------:R-:W-:Y:S01]  /*0d10*/  UMOV UR35, UR27 ;  /* 0x0000001b00237c82 */ /* 0x000fe20008000000 */
[----:B------:R2:W-:Y:S01]  /*0d20*/  UTMALDG.4D [UR24], [UR4], desc[UR6] ;  /* 0x00000618040075b4 */ /* 0x0005e20008019000 */
[----:B------:R-:W-:Y:S01]  /*0d30*/  UMOV UR33, UR25 ;  /* 0x0000001900217c82 */ /* 0x000fe20008000000 */
[----:B-1----:R-:W-:Y:S01]  /*0d40*/  LEA R4, R4, R3, 0x18 ;  /* 0x0000000304047211 */ /* 0x002fe200078ec0ff */
[----:B------:R2:W-:Y:S04]  /*0d50*/  UTMALDG.4D [UR16], [UR4], desc[UR6] ;  /* 0x00000610040075b4 */ /* 0x0005e80008019000 */
[----:B------:R-:W-:Y:S01]  /*0d60*/  IMAD R3, R5, 0x8, R4 ;  /* 0x0000000805037824 */ /* 0x000fe200078e0204 */
[----:B------:R2:W-:Y:S02]  /*0d70*/  UTMALDG.4D [UR32], [UR4], desc[UR6] ;  /* 0x00000620040075b4 */ /* 0x0005e40008019000 */
[----:B--2---:R-:W-:-:S04]  /*0d80*/  NOP ;  /* 0x0000000000007918 */ /* 0x004fc80000000000 */
.L_x_14:
        /* <DEDUP_REMOVED lines=10> */
.L_x_15:
[----:B------:R-:W-:Y:S01]  /*0e30*/  IMAD R4, R5, 0x6000, R4 ;  /* 0x0000600005047824 */ /* 0x000fe200078e0204 */
[----:B------:R-:W-:Y:S01]  /*0e40*/  R2UR UR25, R3 ;  /* 0x00000000031972ca */ /* 0x000fe200000e0000 */
[----:B------:R-:W-:Y:S01]  /*0e50*/  ULDC.64 UR4, c[0x0][0x198] ;  /* 0x0000660000047ab9 */ /* 0x000fe20000000a00 */
[----:B------:R-:W-:Y:S01]  /*0e60*/  UMOV UR27, URZ ;  /* 0x0000003f001b7c82 */ /* 0x000fe20008000000 */
[----:B------:R-:W-:Y:S01]  /*0e70*/  UIADD3 UR4, UP0, UR4, 0x2f0, URZ ;  /* 0x000002f004047890 */ /* 0x000fe2000ff1e03f */
[----:B------:R-:W-:Y:S01]  /*0e80*/  R2UR UR32, R4 ;  /* 0x00000000042072ca */ /* 0x000fe200000e0000 */
[----:B------:R-:W-:Y:S01]  /*0e90*/  UMOV UR6, 0x0 ;  /* 0x0000000000067882 */ /* 0x000fe20000000000 */
[----:B------:R-:W-:Y:S01]  /*0ea0*/  UMOV UR7, 0x10000000 ;  /* 0x1000000000077882 */ /* 0x000fe20000000000 */
[----:B------:R-:W-:Y:S01]  /*0eb0*/  UIADD3.X UR5, URZ, UR5, URZ, UP0, !UPT ;  /* 0x000000053f057290 */ /* 0x000fe200087fe43f */
[----:B------:R-:W-:Y:S01]  /*0ec0*/  VIADD R5, R5, 0x1 ;  /* 0x0000000105057836 */ /* 0x000fe20000000000 */
[----:B------:R-:W-:Y:S01]  /*0ed0*/  UMOV UR26, URZ ;  /* 0x0000003f001a7c82 */ /* 0x000fe20008000000 */
[----:B------:R-:W-:Y:S01]  /*0ee0*/  UMOV UR28, UR36 ;  /* 0x00000024001c7c82 */ /* 0x000fe20008000000 */
[----:B------:R-:W-:Y:S01]  /*0ef0*/  UMOV UR29, UR37 ;  /* 0x00000025001d7c82 */ /* 0x000fe20008000000 */
[----:B------:R-:W-:Y:S01]  /*0f00*/  UMOV UR18, 0x20 ;  /* 0x0000002000127882 */ /* 0x000fe20000000000 */
[----:B------:R-:W-:Y:S01]  /*0f10*/  UIADD3 UR25, UR25, 0x1b000, URZ ;  /* 0x0001b00019197890 */ /* 0x000fe2000fffe03f */
[----:B------:R-:W-:Y:S01]  /*0f20*/  UMOV UR20, UR36 ;  /* 0x0000002400147c82 */ /* 0x000fe20008000000 */
[----:B------:R-:W-:-:S02]  /*0f30*/  UMOV UR21, UR37 ;  /* 0x0000002500157c82 */ /* 0x000fc40008000000 */
[----:B------:R-:W-:Y:S02]  /*0f40*/  UIADD3 UR24, UR32, 0x3000, URZ ;  /* 0x0000300020187890 */ /* 0x000fe4000fffe03f */
[----:B------:R-:W-:Y:S02]  /*0f50*/  UIADD3 UR16, UR32, 0x5000, URZ ;  /* 0x0000500020107890 */ /* 0x000fe4000fffe03f */
[----:B------:R-:W-:Y:S01]  /*0f60*/  UIADD3 UR32, UR32, 0x7000, URZ ;  /* 0x0000700020207890 */ /* 0x000fe2000fffe03f */
[----:B------:R-:W-:Y:S01]  /*0f70*/  UMOV UR19, UR27 ;  /* 0x0000001b00137c82 */ /* 0x000fe20008000000 */
[----:B------:R-:W-:Y:S01]  /*0f80*/  UMOV UR17, UR25 ;  /* 0x0000001900117c82 */ /* 0x000fe20008000000 */
[----:B------:R-:W-:Y:S01]  /*0f90*/  UMOV UR34, 0x40 ;  /* 0x0000004000227882 */ /* 0x000fe20000000000 */
[----:B------:R-:W-:Y:S01]  /*0fa0*/  UMOV UR35, UR27 ;  /* 0x0000001b00237c82 */ /* 0x000fe20008000000 */
[----:B------:R3:W-:Y:S01]  /*0fb0*/  UTMALDG.4D [UR24], [UR4], desc[UR6] ;  /* 0x00000618040075b4 */ /* 0x0007e20008019000 */
[----:B------:R-:W-:Y:S01]  /*0fc0*/  UMOV UR33, UR25 ;  /* 0x0000001900217c82 */ /* 0x000fe20008000000 */
[----:B------:R3:W-:Y:S02]  /*0fd0*/  UTMALDG.4D [UR16], [UR4], desc[UR6] ;  /* 0x00000610040075b4 */ /* 0x0007e40008019000 */
[----:B------:R3:W-:Y:S02]  /*0fe0*/  UTMALDG.4D [UR32], [UR4], desc[UR6] ;  /* 0x00000620040075b4 */ /* 0x0007e40008019000 */
[----:B---3--:R-:W-:Y:S01]  /*0ff0*/  NOP ;  /* 0x0000000000007918 */ /* 0x008fe20000000000 */
.L_x_11:
[----:B------:R-:W-:Y:S02]  /*1000*/  ISETP.GE.AND P1, PT, R2, 0x2, PT ;  /* 0x000000020200780c */ /* 0x000fe40003f26270 */
[----:B-12---:R-:W-:-:S11]  /*1010*/  MOV R6, 0x1 ;  /* 0x0000000100067802 */ /* 0x006fd60000000f00 */
[----:B------:R-:W-:Y:S05]  /*1020*/  @!P1 BRA `(.L_x_16) ;  /* 0x0000000400989947 */ /* 0x000fea0003800000 */
[----:B------:R-:W1:Y:S01]  /*1030*/  S2R R4, SR_CgaCtaId ;  /* 0x0000000000047919 */ /* 0x000e620000008800 */
[----:B------:R-:W-:Y:S01]  /*1040*/  MOV R3, 0x400 ;  /* 0x0000040000037802 */ /* 0x000fe20000000f00 */
[----:B------:R-:W-:Y:S01]  /*1050*/  IMAD.MOV.U32 R6, RZ, RZ, 0x1 ;  /* 0x00000001ff067424 */ /* 0x000fe200078e00ff */
[----:B------:R-:W-:-:S04]  /*1060*/  ISETP.NE.AND P2, PT, R0, RZ, PT ;  /* 0x000000ff0000720c */ /* 0x000fc80003f45270 */
[----:B------:R-:W-:Y:S02]  /*1070*/  SHF.L.U32 R6, R6, 0x1f, RZ ;  /* 0x0000001f06067819 */ /* 0x000fe400000006ff */
[----:B-1----:R-:W-:-:S04]  /*1080*/  LEA R4, R4, R3, 0x18 ;  /* 0x0000000304047211 */ /* 0x002fc800078ec0ff */
[----:B------:R-:W-:-:S07]  /*1090*/  LEA R3, R5, R4, 0x3 ;  /* 0x0000000405037211 */ /* 0x000fce00078e18ff */
.L_x_17:
[----:B-1----:R1:W2:Y:S02]  /*10a0*/  SYNCS.PHASECHK.TRANS64.TRYWAIT P1, [R3+URZ+0x1b020], R6 ;  /* 0x01b02006030075a7 */ /* 0x0022a4000802017f */
[----:B--2---:R-:W-:Y:S05]  /*10b0*/  @!P1 NANOSLEEP.SYNCS 0x989680 ;  /* 0x009896800000995d */ /* 0x004fea0003900000 */
[----:B------:R-:W2:Y:S02]  /*10c0*/  @!P1 SYNCS.PHASECHK.TRANS64 P1, [R3+URZ+0x1b020], R6 ;  /* 0x01b02006030095a7 */ /* 0x000ea4000802007f */
[----:B--2---:R-:W-:Y:S05]  /*10d0*/  @!P1 BRA `(.L_x_17) ;  /* 0xfffffffc00f09947 */ /* 0x004fea000383ffff */
[----:B------:R-:W-:Y:S05]  /*10e0*/  @P2 BRA `(.L_x_18) ;  /* 0x0000000000142947 */ /* 0x000fea0003800000 */
[----:B------:R-:W-:Y:S01]  /*10f0*/  ISETP.NE.AND P1, PT, R11, RZ, PT ;  /* 0x000000ff0b00720c */ /* 0x000fe20003f25270 */
[----:B-1----:R-:W-:-:S04]  /*1100*/  IMAD.MOV.U32 R6, RZ, RZ, 0x6000 ;  /* 0x00006000ff067424 */ /* 0x002fc800078e00ff */
[----:B------:R2:W-:Y:S08]  /*1110*/  SYNCS.ARRIVE.TRANS64 RZ, [R3+URZ+0x1b000], R6 ;  /* 0x01b0000603ff79a7 */ /* 0x0005f0000800003f */
[----:B------:R-:W-:Y:S05]  /*1120*/  @!P1 BRA `(.L_x_18) ;  /* 0x0000000000049947 */ /* 0x000fea0003800000 */
[----:B------:R-:W-:Y:S01]  /*1130*/  BPT.TRAP 0x1 ;  /* 0x000000040000795c */ /* 0x000fe20000300000 */
.L_x_18:
[----:B------:R-:W-:Y:S01]  /*1140*/  IMAD R4, R5, 0x6000, R4 ;  /* 0x0000600005047824 */ /* 0x000fe200078e0204 */
[----:B------:R-:W-:Y:S01]  /*1150*/  R2UR UR25, R3 ;  /* 0x00000000031972ca */ /* 0x000fe200000e0000 */
[----:B------:R-:W-:Y:S01]  /*1160*/  ULDC.64 UR4, c[0x0][0x198] ;  /* 0x0000660000047ab9 */ /* 0x000fe20000000a00 */
[----:B------:R-:W-:Y:S01]  /*1170*/  R2UR UR27, R9 ;  /* 0x00000000091b72ca */ /* 0x000fe200000e0000 */
[----:B------:R-:W-:Y:S01]  /*1180*/  UIADD3 UR4, UP0, UR4, 0x1f0, URZ ;  /* 0x000001f004047890 */ /* 0x000fe2000ff1e03f */
[----:B------:R-:W-:Y:S01]  /*1190*/  R2UR UR32, R4 ;  /* 0x00000000042072ca */ /* 0x000fe200000e0000 */
[----:B------:R-:W-:Y:S01]  /*11a0*/  UMOV UR6, 0x0 ;  /* 0x0000000000067882 */ /* 0x000fe20000000000 */
[----:B------:R-:W3:Y:S01]  /*11b0*/  S2R R4, SR_CgaCtaId ;  /* 0x0000000000047919 */ /* 0x000ee20000008800 */
[----:B------:R-:W-:Y:S01]  /*11c0*/  UIADD3.X UR5, URZ, UR5, URZ, UP0, !UPT ;  /* 0x000000053f057290 */ /* 0x000fe200087fe43f */
[----:B------:R-:W-:Y:S01]  /*11d0*/  IADD3 R5, R5, 0x1, RZ ;  /* 0x0000000105057810 */ /* 0x000fe20007ffe0ff */
[----:B------:R-:W-:Y:S01]  /*11e0*/  UMOV UR7, 0x10000000 ;  /* 0x1000000000077882 */ /* 0x000fe20000000000 */
[----:B------:R-:W-:Y:S01]  /*11f0*/  UMOV UR26, URZ ;  /* 0x0000003f001a7c82 */ /* 0x000fe20008000000 */
[----:B------:R-:W-:Y:S01]  /*1200*/  UMOV UR28, UR36 ;  /* 0x00000024001c7c82 */ /* 0x000fe20008000000 */
[----:B------:R-:W-:Y:S01]  /*1210*/  UMOV UR29, UR37 ;  /* 0x00000025001d7c82 */ /* 0x000fe20008000000 */
[----:B------:R-:W-:Y:S01]  /*1220*/  UIADD3 UR25, UR25, 0x1b000, URZ ;  /* 0x0001b00019197890 */ /* 0x000fe2000fffe03f */
[----:B-12---:R-:W-:Y:S01]  /*1230*/  MOV R3, 0x400 ;  /* 0x0000040000037802 */ /* 0x006fe20000000f00 */
[----:B------:R-:W-:Y:S01]  /*1240*/  USHF.L.U32 UR27, UR27, 0x7, URZ ;  /* 0x000000071b1b7899 */ /* 0x000fe2000800063f */
[C---:B------:R-:W-:Y:S01]  /*1250*/  ISETP.NE.AND P2, PT, R5.reuse, 0x4, PT ;  /* 0x000000040500780c */ /* 0x040fe20003f45270 */
[----:B------:R-:W-:Y:S01]  /*1260*/  UIADD3 UR24, UR32, 0x3000, URZ ;  /* 0x0000300020187890 */ /* 0x000fe2000fffe03f */
[C---:B------:R-:W-:Y:S01]  /*1270*/  ISETP.NE.AND P1, PT, R5.reuse, 0x4, PT ;  /* 0x000000040500780c */ /* 0x040fe20003f25270 */
[----:B------:R-:W-:Y:S01]  /*1280*/  UIADD3 UR16, UR32, 0x5000, URZ ;  /* 0x0000500020107890 */ /* 0x000fe2000fffe03f */
[----:B------:R-:W-:Y:S01]  /*1290*/  SEL R5, R5, RZ, P2 ;  /* 0x000000ff05057207 */ /* 0x000fe20001000000 */
[----:B------:R-:W-:Y:S01]  /*12a0*/  UIADD3 UR32, UR32, 0x7000, URZ ;  /* 0x0000700020207890 */ /* 0x000fe2000fffe03f */
[----:B------:R-:W-:Y:S01]  /*12b0*/  SEL R6, RZ, 0x1, !P1 ;  /* 0x00000001ff067807 */ /* 0x000fe20004800000 */
        /* <DEDUP_REMOVED lines=9> */
[----:B------:R-:W-:Y:S01]  /*1350*/  ISETP.NE.AND P3, PT, R0, RZ, PT ;  /* 0x000000ff0000720c */ /* 0x000fe20003f65270 */
[----:B------:R1:W-:Y:S01]  /*1360*/  UTMALDG.4D [UR16], [UR4], desc[UR6] ;  /* 0x00000610040075b4 */ /* 0x0003e20008019000 */
[----:B---3--:R-:W-:-:S02]  /*1370*/  LEA R4, R4, R3, 0x18 ;  /* 0x0000000304047211 */ /* 0x008fc400078ec0ff */
[----:B------:R-:W-:-:S03]  /*1380*/  SHF.L.U32 R3, R6, 0x1f, RZ ;  /* 0x0000001f06037819 */ /* 0x000fc600000006ff */
[----:B------:R-:W-:Y:S01]  /*1390*/  IMAD R8, R5, 0x8, R4 ;  /* 0x0000000805087824 */ /* 0x000fe200078e0204 */
[----:B------:R1:W-:Y:S02]  /*13a0*/  UTMALDG.4D [UR32], [UR4], desc[UR6] ;  /* 0x00000620040075b4 */ /* 0x0003e40008019000 */
[----:B-1----:R-:W-:-:S04]  /*13b0*/  NOP ;  /* 0x0000000000007918 */ /* 0x002fc80000000000 */
.L_x_19:
        /* <DEDUP_REMOVED lines=10> */
.L_x_20:
[----:B------:R-:W-:Y:S01]  /*1460*/  IMAD R4, R5, 0x6000, R4 ;  /* 0x0000600005047824 */ /* 0x000fe200078e0204 */
[----:B------:R-:W-:Y:S01]  /*1470*/  R2UR UR25, R8 ;  /* 0x00000000081972ca */ /* 0x000fe200000e0000 */
[----:B------:R-:W-:Y:S01]  /*1480*/  ULDC.64 UR4, c[0x0][0x198] ;  /* 0x0000660000047ab9 */ /* 0x000fe20000000a00 */
[----:B------:R-:W-:Y:S01]  /*1490*/  R2UR UR27, R9 ;  /* 0x00000000091b72ca */ /* 0x000fe200000e0000 */
        /* <DEDUP_REMOVED lines=11> */
[----:B------:R-:W-:Y:S01]  /*1550*/  ISETP.NE.AND P1, PT, R5, 0x4, PT ;  /* 0x000000040500780c */ /* 0x000fe20003f25270 */
[----:B------:R-:W-:Y:S01]  /*1560*/  USHF.L.U32 UR27, UR27, 0x7, URZ ;  /* 0x000000071b1b7899 */ /* 0x000fe2000800063f */
[----:B------:R-:W-:Y:S01]  /*1570*/  IADD3 R9, R9, 0x1, RZ ;  /* 0x0000000109097810 */ /* 0x000fe20007ffe0ff */
[----:B------:R-:W-:Y:S01]  /*1580*/  UIADD3 UR24, UR32, 0x3000, URZ ;  /* 0x0000300020187890 */ /* 0x000fe2000fffe03f */
[----:B-12---:R-:W-:Y:S01]  /*1590*/  SEL R3, RZ, 0x1, P1 ;  /* 0x00000001ff037807 */ /* 0x006fe20000800000 */
[----:B------:R-:W-:Y:S01]  /*15a0*/  UIADD3 UR16, UR32, 0x5000, URZ ;  /* 0x0000500020107890 */ /* 0x000fe2000fffe03f */
[----:B------:R-:W-:Y:S01]  /*15b0*/  SEL R5, R5, RZ, P1 ;  /* 0x000000ff05057207 */ /* 0x000fe20000800000 */
[----:B------:R-:W-:Y:S01]  /*15c0*/  UIADD3 UR32, UR32, 0x7000, URZ ;  /* 0x0000700020207890 */ /* 0x000fe2000fffe03f */
[----:B------:R-:W-:Y:S01]  /*15d0*/  LOP3.LUT R6, R6, R3, RZ, 0x3c, !PT ;  /* 0x0000000306067212 */ /* 0x000fe200078e3cff */
        /* <DEDUP_REMOVED lines=8> */
[----:B------:R1:W-:Y:S01]  /*1660*/  UTMALDG.4D [UR16], [UR4], desc[UR6] ;  /* 0x00000610040075b4 */ /* 0x0003e20008019000 */
[----:B------:R1:W-:Y:S02]  /*1670*/  UTMALDG.4D [UR32], [UR4], desc[UR6] ;  /* 0x00000620040075b4 */ /* 0x0003e40008019000 */
[----:B-1----:R-:W-:Y:S01]  /*1680*/  NOP ;  /* 0x0000000000007918 */ /* 0x002fe20000000000 */
.L_x_16:
[----:B------:R-:W-:-:S05]  /*1690*/  IMAD.SHL.U32 R8, R2, 0x2, RZ ;  /* 0x0000000202087824 */ /* 0x000fca00078e00ff */
[----:B------:R-:W-:-:S04]  /*16a0*/  LOP3.LUT R8, R8, 0xfffffffe, RZ, 0x3c, !PT ;  /* 0xfffffffe08087812 */ /* 0x000fc800078e3cff */
[----:B------:R-:W-:-:S07]  /*16b0*/  IADD3 R8, -R8, -0x6, RZ ;  /* 0xfffffffa08087810 */ /* 0x000fce0007ffe1ff */
.L_x_10:
[----:B------:R-:W-:Y:S05]  /*16c0*/  BSYNC B0 ;  /* 0x0000000000007941 */ /* 0x000fea0003800000 */
.L_x_9:
[----:B------:R-:W3:Y:S01]  /*16d0*/  S2R R11, SR_CgaCtaId ;  /* 0x00000000000b7919 */ /* 0x000ee20000008800 */
[----:B------:R-:W-:Y:S02]  /*16e0*/  MOV R2, 0x400 ;  /* 0x0000040000027802 */ /* 0x000fe40000000f00 */
[----:B-12---:R-:W-:Y:S02]  /*16f0*/  MOV R4, RZ ;  /* 0x000000ff00047202 */ /* 0x006fe40000000f00 */
[----:B------:R-:W-:Y:S02]  /*1700*/  SHF.L.U32 R3, RZ, 0x1f, RZ ;  /* 0x0000001fff037819 */ /* 0x000fe400000006ff */
[----:B---3--:R-:W-:-:S07]  /*1710*/  LEA R2, R11, R2, 0x18 ;  /* 0x000000020b027211 */ /* 0x008fce00078ec0ff */
.L_x_21:
[----:B-1----:R1:W2:Y:S02]  /*1720*/  SYNCS.PHASECHK.TRANS64.TRYWAIT P1, [R2+URZ+0x1b040], R3 ;  /* 0x01b04003020075a7 */ /* 0x0022a4000802017f */
[----:B--2---:R-:W-:Y:S05]  /*1730*/  @!P1 NANOSLEEP.SYNCS 0x989680 ;  /* 0x009896800000995d */ /* 0x004fea0003900000 */
[----:B------:R-:W2:Y:S02]  /*1740*/  @!P1 SYNCS.PHASECHK.TRANS64 P1, [R2+URZ+0x1b040], R3 ;  /* 0x01b04003020095a7 */ /* 0x000ea4000802007f */
[----:B--2---:R-:W-:Y:S05]  /*1750*/  @!P1 BRA `(.L_x_21) ;  /* 0xfffffffc00f09947 */ /* 0x004fea000383ffff */
[----:B------:R-:W2:Y:S01]  /*1760*/  LDC R11, c[0x0][0x28c] ;  /* 0x0000a300ff0b7b82 */ /* 0x000ea20000000800 */
[----:B-1----:R-:W-:Y:S02]  /*1770*/  SHF.R.S32.HI R3, RZ, 0x1f, R0 ;  /* 0x0000001fff037819 */ /* 0x002fe40000011400 */
[----:B------:R-:W-:Y:S01]  /*1780*/  SHF.L.U32 R17, RZ, 0x1f, RZ ;  /* 0x0000001fff117819 */ /* 0x000fe200000006ff */
[----:B--2---:R-:W-:Y:S01]  /*1790*/  VIADD R12, R11, 0x7f ;  /* 0x0000007f0b0c7836 */ /* 0x004fe20000000000 */
[----:B------:R-:W-:-:S04]  /*17a0*/  LEA.HI R11, R3, R0, RZ, 0x5 ;  /* 0x00000000030b7211 */ /* 0x000fc800078f28ff */
[----:B------:R-:W-:Y:S02]  /*17b0*/  SHF.R.S32.HI R13, RZ, 0x1f, R12 ;  /* 0x0000001fff0d7819 */ /* 0x000fe4000001140c */
[----:B------:R-:W-:Y:S02]  /*17c0*/  SHF.R.S32.HI R11, RZ, 0x5, R11 ;  /* 0x00000005ff0b7819 */ /* 0x000fe4000001140b */
[----:B------:R-:W-:Y:S02]  /*17d0*/  LEA.HI R13, R13, R12, RZ, 0x7 ;  /* 0x0000000c0d0d7211 */ /* 0x000fe400078f38ff */
[----:B------:R-:W-:Y:S02]  /*17e0*/  LEA R11, R11, UR11, 0x4 ;  /* 0x0000000b0b0b7c11 */ /* 0x000fe4000f8e20ff */
[----:B------:R-:W-:-:S07]  /*17f0*/  SHF.R.S32.HI R15, RZ, 0x7, R13 ;  /* 0x00000007ff0f7819 */ /* 0x000fce000001140d */
.L_x_22:
[----:B-1----:R1:W2:Y:S02]  /*1800*/  SYNCS.PHASECHK.TRANS64.TRYWAIT P1, [R2+URZ+0x1b000], R17 ;  /* 0x01b00011020075a7 */ /* 0x0022a4000802017f */
[----:B--2---:R-:W-:Y:S05]  /*1810*/  @!P1 NANOSLEEP.SYNCS 0x989680 ;  /* 0x009896800000995d */ /* 0x004fea0003900000 */
[----:B------:R-:W2:Y:S02]  /*1820*/  @!P1 SYNCS.PHASECHK.TRANS64 P1, [R2+URZ+0x1b000], R17 ;  /* 0x01b00011020095a7 */ /* 0x000ea4000802007f */
[----:B--2---:R-:W-:Y:S05]  /*1830*/  @!P1 BRA `(.L_x_22) ;  /* 0xfffffffc00f09947 */ /* 0x004fea000383ffff */
[----:B------:R-:W-:Y:S01]  /*1840*/  LEA.HI R3, R3, R0, RZ, 0x2 ;  /* 0x0000000003037211 */ /* 0x000fe200078f10ff */
[----:B------:R-:W-:Y:S05]  /*1850*/  WARPSYNC.ALL ;  /* 0x0000000000007948 */ /* 0x000fea0003800000 */
[--C-:B------:R-:W-:Y:S02]  /*1860*/  SHF.R.S32.HI R14, RZ, 0x2, R3.reuse ;  /* 0x00000002ff0e7819 */ /* 0x100fe40000011403 */
[----:B------:R-:W-:Y:S02]  /*1870*/  SHF.R.S32.HI R13, RZ, 0x1f, R3 ;  /* 0x0000001fff0d7819 */ /* 0x000fe40000011403 */
[----:B------:R-:W-:-:S02]  /*1880*/  LOP3.LUT R3, R3, 0x7ffffffc, RZ, 0xc0, !PT ;  /* 0x7ffffffc03037812 */ /* 0x000fc400078ec0ff */
[----:B------:R-:W-:Y:S02]  /*1890*/  LEA.HI R13, R13, R14, RZ, 0x3 ;  /* 0x0000000e0d0d7211 */ /* 0x000fe400078f18ff */
[----:B------:R-:W-:Y:S02]  /*18a0*/  IADD3 R12, -R3, R0, RZ ;  /* 0x00000000030c7210 */ /* 0x000fe40007ffe1ff */
[----:B------:R-:W-:Y:S02]  /*18b0*/  LOP3.LUT R3, R13, 0xfffffff8, RZ, 0xc0, !PT ;  /* 0xfffffff80d037812 */ /* 0x000fe400078ec0ff */
[----:B------:R-:W-:Y:S01]  /*18c0*/  VIMNMX R18, R15, R18, PT ;  /* 0x000000120f127248 */ /* 0x000fe20003fe0100 */
[----:B------:R-:W-:Y:S01]  /*18d0*/  IMAD.SHL.U32 R12, R12, 0x2, RZ ;  /* 0x000000020c0c7824 */ /* 0x000fe200078e00ff */
[----:B------:R-:W-:Y:S02]  /*18e0*/  IADD3 R3, R11, R14, -R3 ;  /* 0x0000000e0b037210 */ /* 0x000fe40007ffe803 */
[C---:B------:R-:W-:Y:S01]  /*18f0*/  R2UR UR15, R2.reuse ;  /* 0x00000000020f72ca */ /* 0x040fe200000e0000 */
[----:B------:R-:W-:Y:S01]  /*1900*/  WARPGROUP.ARRIVE ;  /* 0x00000000000079c5 */ /* 0x000fe20000000000 */
[----:B------:R-:W-:Y:S01]  /*1910*/  R2UR UR4, R2 ;  /* 0x00000000020472ca */ /* 0x000fe200000e0000 */
[----:B------:R-:W-:Y:S01]  /*1920*/  UMOV UR57, 0x80000020 ;  /* 0x8000002000397882 */ /* 0x000fe20000000000 */
        /* <DEDUP_REMOVED lines=9> */
[----:B------:R-:W-:Y:S01]  /*19c0*/  UIADD3 UR15, UR15, 0x3000, URZ ;  /* 0x000030000f0f7890 */ /* 0x000fe2000fffe03f */
[C---:B------:R-:W-:Y:S01]  /*19d0*/  IADD3 R14, R12.reuse, 0x8, RZ ;  /* 0x000000080c0e7810 */ /* 0x040fe20007ffe0ff */
[----:B------:R-:W-:Y:S01]  /*19e0*/  USHF.R.U32.HI UR4, URZ, 0x4, UR4 ;  /* 0x000000043f047899 */ /* 0x000fe20008011604 */
[C---:B------:R-:W-:Y:S01]  /*19f0*/  ISETP.GE.AND P1, PT, R3.reuse, R12, PT ;  /* 0x0000000c0300720c */ /* 0x040fe20003f26270 */
[----:B------:R-:W-:Y:S01]  /*1a00*/  USHF.R.U32.HI UR15, URZ, 0x4, UR15 ;  /* 0x000000043f0f7899 */ /* 0x000fe2000801160f */
[C---:B------:R-:W-:Y:S01]  /*1a10*/  ISETP.GE.AND P2, PT, R3.reuse, R14, PT ;  /* 0x0000000e0300720c */ /* 0x040fe20003f46270 */
[----:B------:R-:W-:Y:S01]  /*1a20*/  ULOP3.LUT UR4, UR4, 0x3fff, URZ, 0xc0, !UPT ;  /* 0x00003fff04047892 */ /* 0x000fe2000f8ec03f */
[C---:B------:R-:W-:Y:S01]  /*1a30*/  VIADD R14, R12.reuse, 0x11 ;  /* 0x000000110c0e7836 */ /* 0x040fe20000000000 */
[----:B------:R-:W-:Y:S01]  /*1a40*/  ULOP3.LUT UR15, UR15, 0x3fff, URZ, 0xc0, !UPT ;  /* 0x00003fff0f0f7892 */ /* 0x000fe2000f8ec03f */
[C---:B------:R-:W-:Y:S01]  /*1a50*/  ISETP.GT.AND P6, PT, R3.reuse, R12, PT ;  /* 0x0000000c0300720c */ /* 0x040fe20003fc4270 */
[----:B------:R-:W-:Y:S01]  /*1a60*/  ULOP3.LUT UR4, UR4, 0x10000, URZ, 0xfc, !UPT ;  /* 0x0001000004047892 */ /* 0x000fe2000f8efc3f */
[C---:B------:R-:W-:Y:S01]  /*1a70*/  VIADD R20, R12.reuse, 0x9 ;  /* 0x000000090c147836 */ /* 0x040fe20000000000 */
[----:B------:R-:W-:Y:S01]  /*1a80*/  ULOP3.LUT UR14, UR15, 0x10000, URZ, 0xfc, !UPT ;  /* 0x000100000f0e7892 */ /* 0x000fe2000f8efc3f */
[C---:B------:R-:W-:Y:S01]  /*1a90*/  ISETP.GE.AND P5, PT, R3.reuse, R14, PT ;  /* 0x0000000e0300720c */ /* 0x040fe20003fa6270 */
[----:B------:R-:W-:Y:S01]  /*1aa0*/  UIADD3 UR52, UR4, 0x2, URZ ;  /* 0x0000000204347890 */ /* 0x000fe2000fffe03f */
[C---:B------:R-:W-:Y:S01]  /*1ab0*/  IADD3 R14, R12.reuse, 0x18, RZ ;  /* 0x000000180c0e7810 */ /* 0x040fe20007ffe0ff */
[----:B------:R-:W-:Y:S01]  /*1ac0*/  UIADD3 UR54, UR14, 0x2, URZ ;  /* 0x000000020e367890 */ /* 0x000fe2000fffe03f */
[C---:B------:R-:W-:Y:S01]  /*1ad0*/  ISETP.GE.AND P3, PT, R3.reuse, R20, PT ;  /* 0x000000140300720c */ /* 0x040fe20003f66270 */
[----:B------:R-:W-:Y:S01]  /*1ae0*/  UMOV UR56, UR4 ;  /* 0x0000000400387c82 */ /* 0x000fe20008000000 */
[----:B------:R-:W-:Y:S01]  /*1af0*/  UMOV UR58, UR14 ;  /* 0x0000000e003a7c82 */ /* 0x000fe20008000000 */
[----:B------:R-:W-:Y:S01]  /*1b00*/  UIADD3 UR48, UR4, 0x100, URZ ;  /* 0x0000010004307890 */ /* 0x000fe2000fffe03f */
[----:B------:R-:W-:Y:S01]  /*1b10*/  HGMMA.64x128x16.F32.BF16 R24, gdesc[UR56], RZ, !UPT, gsb0 ;  /* 0x01e00000381879f0 */ /* 0x000fe2000c0018ff */
[----:B------:R-:W-:Y:S01]  /*1b20*/  UIADD3 UR50, UR14, 0x200, URZ ;  /* 0x000002000e327890 */ /* 0x000fe2000fffe03f */
[C---:B------:R-:W-:Y:S01]  /*1b30*/  IADD3 R11, R3.reuse, 0x8, RZ ;  /* 0x00000008030b7810 */ /* 0x040fe20007ffe0ff */
[----:B------:R-:W-:Y:S01]  /*1b40*/  UIADD3 UR44, UR4, 0x102, URZ ;  /* 0x00000102042c7890 */ /* 0x000fe2000fffe03f */
[C---:B------:R-:W-:Y:S01]  /*1b50*/  IADD3 R22, R12.reuse, 0x10, RZ ;  /* 0x000000100c167810 */ /* 0x040fe20007ffe0ff */
[----:B------:R-:W-:Y:S01]  /*1b60*/  UIADD3 UR46, UR14, 0x202, URZ ;  /* 0x000002020e2e7890 */ /* 0x000fe2000fffe03f */
[----:B------:R-:W-:Y:S01]  /*1b70*/  IADD3 R20, R12, 0x20, RZ ;  /* 0x000000200c147810 */ /* 0x000fe20007ffe0ff */
[----:B------:R-:W-:Y:S01]  /*1b80*/  UIADD3 UR40, UR4, 0x200, URZ ;  /* 0x0000020004287890 */ /* 0x000fe2000fffe03f */
[----:B------:R-:W-:Y:S01]  /*1b90*/  ISETP.GE.AND P4, PT, R3, R22, PT ;  /* 0x000000160300720c */ /* 0x000fe20003f86270 */
[----:B------:R-:W-:-:S02]  /*1ba0*/  UIADD3 UR42, UR14, 0x400, URZ ;  /* 0x000004000e2a7890 */ /* 0x000fc4000fffe03f */
[----:B------:R-:W-:Y:S02]  /*1bb0*/  UIADD3 UR4, UR4, 0x202, URZ ;  /* 0x0000020204047890 */ /* 0x000fe4000fffe03f */
[----:B------:R-:W-:Y:S01]  /*1bc0*/  UIADD3 UR6, UR14, 0x402, URZ ;  /* 0x000004020e067890 */ /* 0x000fe2000fffe03f */
[----:B------:R-:W-:Y:S01]  /*1bd0*/  UMOV UR5, 0x80000020 ;  /* 0x8000002000057882 */ /* 0x000fe20000000000 */
[----:B------:R-:W-:Y:S01]  /*1be0*/  UMOV UR7, 0x80000020 ;  /* 0x8000002000077882 */ /* 0x000fe20000000000 */
[----:B------:R-:W-:Y:S02]  /*1bf0*/  WARPGROUP.DEPBAR.LE gsb0, 0x0 ;  /* 0x00008000000079c5 */ /* 0x000fe40000010000 */
[----:B------:R-:W-:-:S06]  /*1c00*/  WARPGROUP.ARRIVE ;  /* 0x00000000000079c5 */ /* 0x000fcc0000000000 */
[----:B------:R-:W-:Y:S03]  /*1c10*/  HGMMA.64x128x16.F32.BF16 R24, gdesc[UR52], R24, gsb0 ;  /* 0x01e00000341879f0 */ /* 0x000fe60008001818 */
[----:B------:R-:W-:Y:S02]  /*1c20*/  WARPGROUP.DEPBAR.LE gsb0, 0x0 ;  /* 0x00008000000079c5 */ /* 0x000fe40000010000 */
[----:B------:R-:W-:-:S07]  /*1c30*/  WARPGROUP.ARRIVE ;  /* 0x00000000000079c5 */ /* 0x000fce0000000000 */
        /* <DEDUP_REMOVED lines=9> */
[----:B------:R-:W-:Y:S01]  /*1cd0*/  HGMMA.64x128x16.F32.BF16 R24, gdesc[UR4], R24, gsb0 ;  /* 0x01e00000041879f0 */ /* 0x000fe20008001818 */
[----:B------:R-:W-:Y:S01]  /*1ce0*/  ULDC UR6, c[0x0][0x604] ;  /* 0x0001810000067ab9 */ /* 0x000fe20000000800 */
[----:B------:R-:W-:Y:S01]  /*1cf0*/  ULDC UR7, c[0x0][0x604] ;  /* 0x0001810000077ab9 */ /* 0x000fe20000000800 */
[----:B------:R-:W-:Y:S02]  /*1d00*/  WARPGROUP.DEPBAR.LE gsb0, 0x0 ;  /* 0x00008000000079c5 */ /* 0x000fe40000010000 */
[----:B------:R-:W-:Y:S02]  /*1d10*/  FSEL R24, R24, -INF , P1 ;  /* 0xff80000018187808 */ /* 0x000fe40000800000 */
[----:B------:R-:W-:Y:S02]  /*1d20*/  FSEL R30, R30, -INF , P1 ;  /* 0xff8000001e1e7808 */ /* 0x000fe40000800000 */
[----:B------:R-:W-:Y:S01]  /*1d30*/  ISETP.GE.AND P1, PT, R3, R14, PT ;  /* 0x0000000e0300720c */ /* 0x000fe20003f26270 */
[----:B------:R-:W-:Y:S01]  /*1d40*/  VIADD R14, R12, 0x19 ;  /* 0x000000190c0e7836 */ /* 0x000fe20000000000 */
[----:B------:R-:W-:-:S02]  /*1d50*/  FSEL R25, R25, -INF , P6 ;  /* 0xff80000019197808 */ /* 0x000fc40003000000 */
[----:B------:R-:W-:Y:S02]  /*1d60*/  FSEL R31, R31, -INF , P6 ;  /* 0xff8000001f1f7808 */ /* 0x000fe40003000000 */
[----:B------:R-:W-:Y:S01]  /*1d70*/  ISETP.GE.AND P6, PT, R3, R14, PT ;  /* 0x0000000e0300720c */ /* 0x000fe20003fc6270 */
[----:B------:R-:W-:Y:S01]  /*1d80*/  VIADD R14, R12, 0x21 ;  /* 0x000000210c0e7836 */ /* 0x000fe20000000000 */
[----:B------:R-:W-:Y:S02]  /*1d90*/  FSEL R36, R36, -INF , P1 ;  /* 0xff80000024247808 */ /* 0x000fe40000800000 */
[----:B------:R-:W-:Y:S02]  /*1da0*/  FSEL R42, R42, -INF , P1 ;  /* 0xff8000002a2a7808 */ /* 0x000fe40000800000 */
[----:B------:R-:W-:Y:S02]  /*1db0*/  FSEL R37, R37, -INF , P6 ;  /* 0xff80000025257808 */ /* 0x000fe40003000000 */
[----:B------:R-:W-:-:S02]  /*1dc0*/  FSEL R43, R43, -INF , P6 ;  /* 0xff8000002b2b7808 */ /* 0x000fc40003000000 */
[----:B------:R-:W-:Y:S02]  /*1dd0*/  FSEL R28, R28, -INF , P2 ;  /* 0xff8000001c1c7808 */ /* 0x000fe40001000000 */
[----:B------:R-:W-:Y:S02]  /*1de0*/  FSEL R34, R34, -INF , P2 ;  /* 0xff80000022227808 */ /* 0x000fe40001000000 */
[CC--:B------:R-:W-:Y:S02]  /*1df0*/  ISETP.GE.AND P1, PT, R11.reuse, R12.reuse, PT ;  /* 0x0000000c0b00720c */ /* 0x0c0fe40003f26270 */
[----:B------:R-:W-:Y:S02]  /*1e00*/  ISETP.GT.AND P6, PT, R11, R12, PT ;  /* 0x0000000c0b00720c */ /* 0x000fe40003fc4270 */
[----:B------:R-:W-:Y:S02]  /*1e10*/  ISETP.GE.AND P2, PT, R3, R20, PT ;  /* 0x000000140300720c */ /* 0x000fe40003f46270 */
[----:B------:R-:W-:-:S02]  /*1e20*/  IADD3 R20, R12, 0x28, RZ ;  /* 0x000000280c147810 */ /* 0x000fc40007ffe0ff */
[----:B------:R-:W-:Y:S02]  /*1e30*/  FSEL R26, R26, -INF , P1 ;  /* 0xff8000001a1a7808 */ /* 0x000fe40000800000 */
[----:B------:R-:W-:Y:S02]  /*1e40*/  FSEL R27, R27, -INF , P6 ;  /* 0xff8000001b1b7808 */ /* 0x000fe40003000000 */
[----:B------:R-:W-:Y:S02]  /*1e50*/  FSEL R32, R32, -INF , P4 ;  /* 0xff80000020207808 */ /* 0x000fe40002000000 */
[----:B------:R-:W-:Y:S02]  /*1e60*/  FSEL R38, R38, -INF , P4 ;  /* 0xff80000026267808 */ /* 0x000fe40002000000 */
[----:B------:R-:W-:Y:S02]  /*1e70*/  ISETP.GE.AND P4, PT, R3, R20, PT ;  /* 0x000000140300720c */ /* 0x000fe40003f86270 */
[----:B------:R-:W-:-:S02]  /*1e80*/  IADD3 R20, R12, 0x31, RZ ;  /* 0x000000310c147810 */ /* 0x000fc40007ffe0ff */
[----:B------:R-:W-:Y:S02]  /*1e90*/  FMNMX R13, R26, R27, !PT ;  /* 0x0000001b1a0d7209 */ /* 0x000fe40007800000 */
[----:B------:R-:W-:Y:S02]  /*1ea0*/  ISETP.GE.AND P1, PT, R3, R20, PT ;  /* 0x000000140300720c */ /* 0x000fe40003f26270 */
[----:B------:R-:W-:Y:S02]  /*1eb0*/  FMNMX R20, R30, R13, !PT ;  /* 0x0000000d1e147209 */ /* 0x000fe40007800000 */
[----:B------:R-:W-:Y:S02]  /*1ec0*/  FSEL R29, R29, -INF , P3 ;  /* 0xff8000001d1d7808 */ /* 0x000fe40001800000 */
[----:B------:R-:W-:Y:S02]  /*1ed0*/  FSEL R35, R35, -INF , P3 ;  /* 0xff80000023237808 */ /* 0x000fe40001800000 */
[----:B------:R-:W-:-:S02]  /*1ee0*/  FMNMX R13, R31, R20, !PT ;  /* 0x000000141f0d7209 */ /* 0x000fc40007800000 */
[----:B------:R-:W-:Y:S01]  /*1ef0*/  ISETP.GE.AND P3, PT, R3, R14, PT ;  /* 0x0000000e0300720c */ /* 0x000fe20003f66270 */
[----:B------:R-:W-:Y:S01]  /*1f00*/  VIADD R14, R12, 0x29 ;  /* 0x000000290c0e7836 */ /* 0x000fe20000000000 */
[----:B------:R-:W-:Y:S02]  /*1f10*/  FMNMX R20, R34, R13, !PT ;  /* 0x0000000d22147209 */ /* 0x000fe40007800000 */
[----:B------:R-:W-:Y:S02]  /*1f20*/  FSEL R33, R33, -INF , P5 ;  /* 0xff80000021217808 */ /* 0x000fe40002800000 */
[----:B------:R-:W-:Y:S02]  /*1f30*/  FSEL R39, R39, -INF , P5 ;  /* 0xff80000027277808 */ /* 0x000fe40002800000 */
[----:B------:R-:W-:Y:S01]  /*1f40*/  ISETP.GE.AND P5, PT, R3, R14, PT ;  /* 0x0000000e0300720c */ /* 0x000fe20003fa6270 */
[----:B------:R-:W-:Y:S01]  /*1f50*/  VIADD R14, R12, 0x30 ;  /* 0x000000300c0e7836 */ /* 0x000fe20000000000 */
[----:B------:R-:W-:-:S02]  /*1f60*/  FMNMX R13, R35, R20, !PT ;  /* 0x00000014230d7209 */ /* 0x000fc40007800000 */
[----:B------:R-:W-:Y:S02]  /*1f70*/  FSEL R40, R40, -INF , P2 ;  /* 0xff80000028287808 */ /* 0x000fe40001000000 */
[----:B------:R-:W-:Y:S02]  /*1f80*/  FMNMX R20, R38, R13, !PT ;  /* 0x0000000d26147209 */ /* 0x000fe40007800000 */
[----:B------:R-:W-:Y:S01]  /*1f90*/  ISETP.GE.AND P6, PT, R3, R14, PT ;  /* 0x0000000e0300720c */ /* 0x000fe20003fc6270 */
[----:B------:R-:W-:Y:S01]  /*1fa0*/  VIADD R14, R12, 0x38 ;  /* 0x000000380c0e7836 */ /* 0x000fe20000000000 */
[----:B------:R-:W-:Y:S02]  /*1fb0*/  FMNMX R13, R39, R20, !PT ;  /* 0x00000014270d7209 */ /* 0x000fe40007800000 */
[----:B------:R-:W-:Y:S02]  /*1fc0*/  FSEL R46, R46, -INF , P2 ;  /* 0xff8000002e2e7808 */ /* 0x000fe40001000000 */
[----:B------:R-:W-:-:S02]  /*1fd0*/  ISETP.GE.AND P2, PT, R3, R14, PT ;  /* 0x0000000e0300720c */ /* 0x000fc40003f46270 */
[----:B------:R-:W-:Y:S02]  /*1fe0*/  IADD3 R14, R12, 0x39, RZ ;  /* 0x000000390c0e7810 */ /* 0x000fe40007ffe0ff */
        /* <DEDUP_REMOVED lines=8> */
[----:B------:R-:W-:Y:S02]  /*2070*/  FSEL R50, R50, -INF , P4 ;  /* 0xff80000032327808 */ /* 0x000fe40002000000 */
[----:B------:R-:W-:Y:S02]  /*2080*/  ISETP.GE.AND P4, PT, R3, R14, PT ;  /* 0x0000000e0300720c */ /* 0x000fe40003f86270 */
[----:B------:R-:W-:Y:S02]  /*2090*/  IADD3 R14, R12, 0x41, RZ ;  /* 0x000000410c0e7810 */ /* 0x000fe40007ffe0ff */
[----:B------:R-:W-:-:S02]  /*20a0*/  FMNMX R13, R47, R20, !PT ;  /* 0x000000142f0d7209 */ /* 0x000fc40007800000 */
[----:B------:R-:W-:Y:S02]  /*20b0*/  FSEL R45, R45, -INF , P5 ;  /* 0xff8000002d2d7808 */ /* 0x000fe40002800000 */
[----:B------:R-:W-:Y:S02]  /*20c0*/  FSEL R51, R51, -INF , P5 ;  /* 0xff80000033337808 */ /* 0x000fe40002800000 */
[----:B------:R-:W-:Y:S01]  /*20d0*/  ISETP.GE.AND P5, PT, R3, R14, PT ;  /* 0x0000000e0300720c */ /* 0x000fe20003fa6270 */
[----:B------:R-:W-:Y:S01]  /*20e0*/  VIADD R14, R12, 0x48 ;  /* 0x000000480c0e7836 */ /* 0x000fe20000000000 */
[----:B------:R-:W-:Y:S02]  /*20f0*/  FMNMX R20, R50, R13, !PT ;  /* 0x0000000d32147209 */ /* 0x000fe40007800000 */
[----:B------:R-:W-:Y:S02]  /*2100*/  FSEL R48, R48, -INF , P6 ;  /* 0xff80000030307808 */ /* 0x000fe40003000000 */
[----:B------:R-:W-:-:S02]  /*2110*/  FSEL R54, R54, -INF , P6 ;  /* 0xff80000036367808 */ /* 0x000fc40003000000 */
[----:B------:R-:W-:Y:S02]  /*2120*/  FMNMX R15, R51, R20, !PT ;  /* 0x00000014330f7209 */ /* 0x000fe40007800000 */
[----:B------:R-:W-:Y:S02]  /*2130*/  ISETP.GE.AND P6, PT, R3, R14, PT ;  /* 0x0000000e0300720c */ /* 0x000fe40003fc6270 */
[----:B------:R-:W-:Y:S02]  /*2140*/  IADD3 R14, R12, 0x49, RZ ;  /* 0x000000490c0e7810 */ /* 0x000fe40007ffe0ff */
[----:B------:R-:W-:Y:S02]  /*2150*/  FMNMX R13, R24, R25, !PT ;  /* 0x00000019180d7209 */ /* 0x000fe40007800000 */
[----:B------:R-:W-:Y:S02]  /*2160*/  FSEL R55, R55, -INF , P1 ;  /* 0xff80000037377808 */ /* 0x000fe40000800000 */
[----:B------:R-:W-:-:S02]  /*2170*/  FMNMX R22, R54, R15, !PT ;  /* 0x0000000f36167209 */ /* 0x000fc40007800000 */
[----:B------:R-:W-:Y:S02]  /*2180*/  FSEL R49, R49, -INF , P1 ;  /* 0xff80000031317808 */ /* 0x000fe40000800000 */
[----:B------:R-:W-:Y:S01]  /*2190*/  ISETP.GE.AND P1, PT, R3, R14, PT ;  /* 0x0000000e0300720c */ /* 0x000fe20003f26270 */
[----:B------:R-:W-:Y:S01]  /*21a0*/  VIADD R14, R12, 0x50 ;  /* 0x000000500c0e7836 */ /* 0x000fe20000000000 */
[----:B------:R-:W-:Y:S02]  /*21b0*/  FMNMX R20, R28, R13, !PT ;  /* 0x0000000d1c147209 */ /* 0x000fe40007800000 */
[----:B------:R-:W-:Y:S02]  /*21c0*/  FSEL R58, R58, -INF , P2 ;  /* 0xff8000003a3a7808 */ /* 0x000fe40001000000 */
[----:B------:R-:W-:Y:S02]  /*21d0*/  FMNMX R15, R55, R22, !PT ;  /* 0x00000016370f7209 */ /* 0x000fe40007800000 */
[----:B------:R-:W-:-:S02]  /*21e0*/  FMNMX R13, R29, R20, !PT ;  /* 0x000000141d0d7209 */ /* 0x000fc40007800000 */
[----:B------:R-:W-:Y:S02]  /*21f0*/  FSEL R52, R52, -INF , P2 ;  /* 0xff80000034347808 */ /* 0x000fe40001000000 */
[----:B------:R-:W-:Y:S02]  /*2200*/  ISETP.GE.AND P2, PT, R3, R14, PT ;  /* 0x0000000e0300720c */ /* 0x000fe40003f46270 */
[----:B------:R-:W-:Y:S02]  /*2210*/  FSEL R59, R59, -INF , P3 ;  /* 0xff8000003b3b7808 */ /* 0x000fe40001800000 */
[----:B------:R-:W-:Y:S02]  /*2220*/  FMNMX R22, R58, R15, !PT ;  /* 0x0000000f3a167209 */ /* 0x000fe40007800000 */
[----:B------:R-:W-:Y:S02]  /*2230*/  IADD3 R14, R12, 0x51, RZ ;  /* 0x000000510c0e7810 */ /* 0x000fe40007ffe0ff */
[----:B------:R-:W-:-:S02]  /*2240*/  FMNMX R20, R32, R13, !PT ;  /* 0x0000000d20147209 */ /* 0x000fc40007800000 */
[----:B------:R-:W-:Y:S02]  /*2250*/  FSEL R53, R53, -INF , P3 ;  /* 0xff80000035357808 */ /* 0x000fe40001800000 */
[----:B------:R-:W-:Y:S02]  /*2260*/  FSEL R62, R62, -INF , P4 ;  /* 0xff8000003e3e7808 */ /* 0x000fe40002000000 */
[----:B------:R-:W-:Y:S02]  /*2270*/  FMNMX R15, R59, R22, !PT ;  /* 0x000000163b0f7209 */ /* 0x000fe40007800000 */
[----:B------:R-:W-:Y:S01]  /*2280*/  ISETP.GE.AND P3, PT, R3, R14, PT ;  /* 0x0000000e0300720c */ /* 0x000fe20003f66270 */
[----:B------:R-:W-:Y:S01]  /*2290*/  VIADD R14, R12, 0x58 ;  /* 0x000000580c0e7836 */ /* 0x000fe20000000000 */
[----:B------:R-:W-:Y:S02]  /*22a0*/  FMNMX R13, R33, R20, !PT ;  /* 0x00000014210d7209 */ /* 0x000fe40007800000 */
[----:B------:R-:W-:-:S02]  /*22b0*/  FSEL R63, R63, -INF , P5 ;  /* 0xff8000003f3f7808 */ /* 0x000fc40002800000 */
[----:B------:R-:W-:Y:S02]  /*22c0*/  FMNMX R22, R62, R15, !PT ;  /* 0x0000000f3e167209 */ /* 0x000fe40007800000 */
[----:B------:R-:W-:Y:S02]  /*22d0*/  FSEL R56, R56, -INF , P4 ;  /* 0xff80000038387808 */ /* 0x000fe40002000000 */
[----:B------:R-:W-:Y:S02]  /*22e0*/  FMNMX R20, R36, R13, !PT ;  /* 0x0000000d24147209 */ /* 0x000fe40007800000 */
[----:B------:R-:W-:Y:S02]  /*22f0*/  ISETP.GE.AND P4, PT, R3, R14, PT ;  /* 0x0000000e0300720c */ /* 0x000fe40003f86270 */
[----:B------:R-:W-:Y:S02]  /*2300*/  IADD3 R14, R12, 0x59, RZ ;  /* 0x000000590c0e7810 */ /* 0x000fe40007ffe0ff */
[----:B------:R-:W-:-:S02]  /*2310*/  FSEL R66, R66, -INF , P6 ;  /* 0xff80000042427808 */ /* 0x000fc40003000000 */
[----:B------:R-:W-:Y:S02]  /*2320*/  FMNMX R15, R63, R22, !PT ;  /* 0x000000163f0f7209 */ /* 0x000fe40007800000 */
[----:B------:R-:W-:Y:S02]  /*2330*/  FMNMX R13, R37, R20, !PT ;  /* 0x00000014250d7209 */ /* 0x000fe40007800000 */
[----:B------:R-:W-:Y:S02]  /*2340*/  FSEL R57, R57, -INF , P5 ;  /* 0xff80000039397808 */ /* 0x000fe40002800000 */
[----:B------:R-:W-:Y:S01]  /*2350*/  ISETP.GE.AND P5, PT, R3, R14, PT ;  /* 0x0000000e0300720c */ /* 0x000fe20003fa6270 */
[----:B------:R-:W-:Y:S01]  /*2360*/  VIADD R14, R12, 0x60 ;  /* 0x000000600c0e7836 */ /* 0x000fe20000000000 */
[----:B------:R-:W-:Y:S02]  /*2370*/  FSEL R67, R67, -INF , P1 ;  /* 0xff80000043437808 */ /* 0x000fe40000800000 */
[----:B------:R-:W-:-:S02]  /*2380*/  FMNMX R22, R66, R15, !PT ;  /* 0x0000000f42167209 */ /* 0x000fc40007800000 */
[----:B------:R-:W-:Y:S02]  /*2390*/  FMNMX R20, R40, R13, !PT ;  /* 0x0000000d28147209 */ /* 0x000fe40007800000 */
[----:B------:R-:W-:Y:S02]  /*23a0*/  FSEL R70, R70, -INF , P2 ;  /* 0xff80000046467808 */ /* 0x000fe40001000000 */
[----:B------:R-:W-:Y:S02]  /*23b0*/  FMNMX R15, R67, R22, !PT ;  /* 0x00000016430f7209 */ /* 0x000fe40007800000 */
[----:B------:R-:W-:Y:S02]  /*23c0*/  FSEL R60, R60, -INF , P6 ;  /* 0xff8000003c3c7808 */ /* 0x000fe40003000000 */
[----:B------:R-:W-:Y:S02]  /*23d0*/  ISETP.GE.AND P6, PT, R3, R14, PT ;  /* 0x0000000e0300720c */ /* 0x000fe40003fc6270 */
[----:B------:R-:W-:-:S02]  /*23e0*/  FMNMX R13, R41, R20, !PT ;  /* 0x00000014290d7209 */ /* 0x000fc40007800000 */
[----:B------:R-:W-:Y:S02]  /*23f0*/  IADD3 R14, R12, 0x61, RZ ;  /* 0x000000610c0e7810 */ /* 0x000fe40007ffe0ff */
[----:B------:R-:W-:Y:S02]  /*2400*/  FSEL R71, R71, -INF , P3 ;  /* 0xff80000047477808 */ /* 0x000fe40001800000 */
[----:B------:R-:W-:Y:S02]  /*2410*/  FMNMX R22, R70, R15, !PT ;  /* 0x0000000f46167209 */ /* 0x000fe40007800000 */
[----:B------:R-:W-:Y:S02]  /*2420*/  FSEL R61, R61, -INF , P1 ;  /* 0xff8000003d3d7808 */ /* 0x000fe40000800000 */
[----:B------:R-:W-:Y:S02]  /*2430*/  FMNMX R20, R44, R13, !PT ;  /* 0x0000000d2c147209 */ /* 0x000fe40007800000 */
[----:B------:R-:W-:Y:S01]  /*2440*/  ISETP.GE.AND P1, PT, R3, R14, PT ;  /* 0x0000000e0300720c */ /* 0x000fe20003f26270 */
[----:B------:R-:W-:Y:S01]  /*2450*/  VIADD R14, R12, 0x68 ;  /* 0x000000680c0e7836 */ /* 0x000fe20000000000 */
[----:B------:R-:W-:-:S02]  /*2460*/  FSEL R74, R74, -INF , P4 ;  /* 0xff8000004a4a7808 */ /* 0x000fc40002000000 */
[----:B------:R-:W-:Y:S02]  /*2470*/  FMNMX R15, R71, R22, !PT ;  /* 0x00000016470f7209 */ /* 0x000fe40007800000 */
[----:B------:R-:W-:Y:S02]  /*2480*/  FMNMX R13, R45, R20, !PT ;  /* 0x000000142d0d7209 */ /* 0x000fe40007800000 */
[----:B------:R-:W-:Y:S02]  /*2490*/  FSEL R64, R64, -INF , P2 ;  /* 0xff80000040407808 */ /* 0x000fe40001000000 */
[----:B------:R-:W-:Y:S02]  /*24a0*/  FSEL R75, R75, -INF , P5 ;  /* 0xff8000004b4b7808 */ /* 0x000fe40002800000 */
[----:B------:R-:W-:Y:S02]  /*24b0*/  FMNMX R22, R74, R15, !PT ;  /* 0x0000000f4a167209 */ /* 0x000fe40007800000 */
[----:B------:R-:W-:-:S02]  /*24c0*/  ISETP.GE.AND P2, PT, R3, R14, PT ;  /* 0x0000000e0300720c */ /* 0x000fc40003f46270 */
[----:B------:R-:W-:Y:S02]  /*24d0*/  IADD3 R14, R12, 0x69, RZ ;  /* 0x000000690c0e7810 */ /* 0x000fe40007ffe0ff */
[----:B------:R-:W-:Y:S02]  /*24e0*/  FMNMX R20, R48, R13, !PT ;  /* 0x0000000d30147209 */ /* 0x000fe40007800000 */
[----:B------:R-:W-:Y:S02]  /*24f0*/  FSEL R78, R78, -INF , P6 ;  /* 0xff8000004e4e7808 */ /* 0x000fe40003000000 */
[----:B------:R-:W-:Y:S02]  /*2500*/  FMNMX R15, R75, R22, !PT ;  /* 0x000000164b0f7209 */ /* 0x000fe40007800000 */
[----:B------:R-:W-:Y:S02]  /*2510*/  FSEL R65, R65, -INF , P3 ;  /* 0xff80000041417808 */ /* 0x000fe40001800000 */
[----:B------:R-:W-:Y:S01]  /*2520*/  ISETP.GE.AND P3, PT, R3, R14, PT ;  /* 0x0000000e0300720c */ /* 0x000fe20003f66270 */
[----:B------:R-:W-:Y:S01]  /*2530*/  VIADD R14, R12, 0x70 ;  /* 0x000000700c0e7836 */ /* 0x000fe20000000000 */
[----:B------:R-:W-:-:S02]  /*2540*/  FMNMX R13, R49, R20, !PT ;  /* 0x00000014310d7209 */ /* 0x000fc40007800000 */
[----:B------:R-:W-:Y:S02]  /*2550*/  FSEL R79, R79, -INF , P1 ;  /* 0xff8000004f4f7808 */ /* 0x000fe40000800000 */
[----:B------:R-:W-:Y:S02]  /*2560*/  FMNMX R22, R78, R15, !PT ;  /* 0x0000000f4e167209 */ /* 0x000fe40007800000 */
[----:B------:R-:W-:Y:S02]  /*2570*/  FMNMX R20, R52, R13, !PT ;  /* 0x0000000d34147209 */ /* 0x000fe40007800000 */
[----:B------:R-:W-:Y:S02]  /*2580*/  FSEL R68, R68, -INF , P4 ;  /* 0xff80000044447808 */ /* 0x000fe40002000000 */
[----:B------:R-:W-:Y:S02]  /*2590*/  ISETP.GE.AND P4, PT, R3, R14, PT ;  /* 0x0000000e0300720c */ /* 0x000fe40003f86270 */
[----:B------:R-:W-:-:S02]  /*25a0*/  FSEL R82, R82, -INF , P2 ;  /* 0xff80000052527808 */ /* 0x000fc40001000000 */
[----:B------:R-:W-:Y:S02]  /*25b0*/  FMNMX R15, R79, R22, !PT ;  /* 0x000000164f0f7209 */ /* 0x000fe40007800000 */
[----:B------:R-:W-:Y:S02]  /*25c0*/  IADD3 R14, R12, 0x71, RZ ;  /* 0x000000710c0e7810 */ /* 0x000fe40007ffe0ff */
[----:B------:R-:W-:Y:S02]  /*25d0*/  FMNMX R13, R53, R20, !PT ;  /* 0x00000014350d7209 */ /* 0x000fe40007800000 */
[----:B------:R-:W-:Y:S02]  /*25e0*/  FSEL R69, R69, -INF , P5 ;  /* 0xff80000045457808 */ /* 0x000fe40002800000 */
[----:B------:R-:W-:Y:S02]  /*25f0*/  FSEL R83, R83, -INF , P3 ;  /* 0xff80000053537808 */ /* 0x000fe40001800000 */
[----:B------:R-:W-:-:S02]  /*2600*/  FMNMX R20, R82, R15, !PT ;  /* 0x0000000f52147209 */ /* 0x000fc40007800000 */
[----:B------:R-:W-:Y:S02]  /*2610*/  ISETP.GE.AND P5, PT, R3, R14, PT ;  /* 0x0000000e0300720c */ /* 0x000fe40003fa6270 */
[----:B------:R-:W-:Y:S02]  /*2620*/  FMNMX R14, R56, R13, !PT ;  /* 0x0000000d380e7209 */ /* 0x000fe40007800000 */
[----:B------:R-:W-:Y:S02]  /*2630*/  FSEL R86, R86, -INF , P4 ;  /* 0xff80000056567808 */ /* 0x000fe40002000000 */
[----:B------:R-:W-:Y:S02]  /*2640*/  FMNMX R15, R83, R20, !PT ;  /* 0x00000014530f7209 */ /* 0x000fe40007800000 */
[----:B------:R-:W-:Y:S02]  /*2650*/  FMNMX R13, R57, R14, !PT ;  /* 0x0000000e390d7209 */ /* 0x000fe40007800000 */
[----:B------:R-:W-:-:S02]  /*2660*/  FSEL R87, R87, -INF , P5 ;  /* 0xff80000057577808 */ /* 0x000fc40002800000 */
[----:B------:R-:W-:Y:S02]  /*2670*/  FMNMX R20, R86, R15, !PT ;  /* 0x0000000f56147209 */ /* 0x000fe40007800000 */
[----:B------:R-:W-:Y:S02]  /*2680*/  FMNMX R14, R60, R13, !PT ;  /* 0x0000000d3c0e7209 */ /* 0x000fe40007800000 */
[----:B------:R-:W-:Y:S02]  /*2690*/  FMNMX R20, R87, R20, !PT ;  /* 0x0000001457147209 */ /* 0x000fe40007800000 */
[----:B------:R-:W-:Y:S02]  /*26a0*/  FMNMX R13, R61, R14, !PT ;  /* 0x0000000e3d0d7209 */ /* 0x000fe40007800000 */
[----:B------:R-:W-:Y:S01]  /*26b0*/  FSEL R72, R72, -INF , P6 ;  /* 0xff80000048487808 */ /* 0x000fe20003000000 */
[----:B------:R-:W2:Y:S01]  /*26c0*/  SHFL.BFLY PT, R15, R20, 0x1, 0x1f ;  /* 0x0c201f00140f7f89 */ /* 0x000ea200000e0000 */
[----:B------:R-:W-:-:S02]  /*26d0*/  FMNMX R14, R64, R13, !PT ;  /* 0x0000000d400e7209 */ /* 0x000fc40007800000 */
[----:B------:R-:W-:Y:S02]  /*26e0*/  FSEL R73, R73, -INF , P1 ;  /* 0xff80000049497808 */ /* 0x000fe40000800000 */
[----:B------:R-:W-:Y:S02]  /*26f0*/  FMNMX R13, R65, R14, !PT ;  /* 0x0000000e410d7209 */ /* 0x000fe40007800000 */
[----:B------:R-:W-:Y:S02]  /*2700*/  FSEL R76, R76, -INF , P2 ;  /* 0xff8000004c4c7808 */ /* 0x000fe40001000000 */
[----:B------:R-:W-:Y:S02]  /*2710*/  FMNMX R14, R68, R13, !PT ;  /* 0x0000000d440e7209 */ /* 0x000fe40007800000 */
[----:B------:R-:W-:Y:S02]  /*2720*/  FSEL R77, R77, -INF , P3 ;  /* 0xff8000004d4d7808 */ /* 0x000fe40001800000 */
[----:B------:R-:W-:-:S02]  /*2730*/  FMNMX R13, R69, R14, !PT ;  /* 0x0000000e450d7209 */ /* 0x000fc40007800000 */
[----:B------:R-:W-:Y:S02]  /*2740*/  FSEL R80, R80, -INF , P4 ;  /* 0xff80000050507808 */ /* 0x000fe40002000000 */
[----:B------:R-:W-:Y:S02]  /*2750*/  FMNMX R14, R72, R13, !PT ;  /* 0x0000000d480e7209 */ /* 0x000fe40007800000 */
[----:B------:R-:W-:Y:S02]  /*2760*/  FSEL R81, R81, -INF , P5 ;  /* 0xff80000051517808 */ /* 0x000fe40002800000 */
[----:B------:R-:W-:Y:S01]  /*2770*/  FMNMX R13, R73, R14, !PT ;  /* 0x0000000e490d7209 */ /* 0x000fe20007800000 */
[----:B------:R-:W-:Y:S01]  /*2780*/  VIADD R14, R12, 0x78 ;  /* 0x000000780c0e7836 */ /* 0x000fe20000000000 */
[----:B--2---:R-:W-:Y:S02]  /*2790*/  FMNMX R15, R20, R15, !PT ;  /* 0x0000000f140f7209 */ /* 0x004fe40007800000 */
[----:B------:R-:W-:-:S02]  /*27a0*/  FMNMX R20, R76, R13, !PT ;  /* 0x0000000d4c147209 */ /* 0x000fc40007800000 */
[----:B------:R-:W-:Y:S01]  /*27b0*/  ISETP.GE.AND P1, PT, R3, R14, PT ;  /* 0x0000000e0300720c */ /* 0x000fe20003f26270 */
[----:B------:R-:W2:Y:S01]  /*27c0*/  SHFL.BFLY PT, R22, R15, 0x2, 0x1f ;  /* 0x0c401f000f167f89 */ /* 0x000ea200000e0000 */
[----:B------:R-:W-:Y:S02]  /*27d0*/  FMNMX R13, R77, R20, !PT ;  /* 0x000000144d0d7209 */ /* 0x000fe40007800000 */
[----:B------:R-:W-:Y:S02]  /*27e0*/  IADD3 R14, R12, 0x79, RZ ;  /* 0x000000790c0e7810 */ /* 0x000fe40007ffe0ff */
[----:B------:R-:W-:Y:S02]  /*27f0*/  FMNMX R20, R80, R13, !PT ;  /* 0x0000000d50147209 */ /* 0x000fe40007800000 */
[----:B------:R-:W-:Y:S02]  /*2800*/  ISETP.GE.AND P2, PT, R3, R14, PT ;  /* 0x0000000e0300720c */ /* 0x000fe40003f46270 */
[----:B------:R-:W-:-:S02]  /*2810*/  FSEL R84, R84, -INF , P1 ;  /* 0xff80000054547808 */ /* 0x000fc40000800000 */
[----:B------:R-:W-:Y:S02]  /*2820*/  FMNMX R13, R81, R20, !PT ;  /* 0x00000014510d7209 */ /* 0x000fe40007800000 */
[----:B------:R-:W-:Y:S02]  /*2830*/  FSEL R85, R85, -INF , P2 ;  /* 0xff80000055557808 */ /* 0x000fe40001000000 */
[----:B------:R-:W-:-:S04]  /*2840*/  FMNMX R14, R84, R13, !PT ;  /* 0x0000000d540e7209 */ /* 0x000fc80007800000 */
[----:B------:R-:W-:-:S05]  /*2850*/  FMNMX R14, R85, R14, !PT ;  /* 0x0000000e550e7209 */ /* 0x000fca0007800000 */
[----:B------:R-:W3:Y:S01]  /*2860*/  SHFL.BFLY PT, R13, R14, 0x1, 0x1f ;  /* 0x0c201f000e0d7f89 */ /* 0x000ee200000e0000 */
[----:B--2---:R-:W-:-:S04]  /*2870*/  FMNMX R20, R15, R22, !PT ;  /* 0x000000160f147209 */ /* 0x004fc80007800000 */
[----:B------:R-:W-:-:S04]  /*2880*/  FSETP.NEU.AND P1, PT, R20, -INF , PT ;  /* 0xff8000001400780b */ /* 0x000fc80003f2d000 */
[----:B------:R-:W-:-:S05]  /*2890*/  FSEL R15, R20, RZ, P1 ;  /* 0x000000ff140f7208 */ /* 0x000fca0000800000 */
[----:B------:R-:W-:Y:S01]  /*28a0*/  FMUL R88, R15, UR6 ;  /* 0x000000060f587c20 */ /* 0x000fe20008400000 */
[----:B------:R-:W-:-:S03]  /*28b0*/  ULDC UR6, c[0x0][0x604] ;  /* 0x0001810000067ab9 */ /* 0x000fc60000000800 */
[--C-:B------:R-:W-:Y:S01]  /*28c0*/  FFMA R26, R26, UR6, -R88.reuse ;  /* 0x000000061a1a7c23 */ /* 0x100fe20008000858 */
[----:B------:R-:W-:Y:S02]  /*28d0*/  ULDC UR6, c[0x0][0x604] ;  /* 0x0001810000067ab9 */ /* 0x000fe40000000800 */
[--C-:B------:R-:W-:Y:S01]  /*28e0*/  FFMA R15, R27, UR6, -R88.reuse ;  /* 0x000000061b0f7c23 */ /* 0x100fe20008000858 */
[----:B------:R-:W-:Y:S01]  /*28f0*/  ULDC UR6, c[0x0][0x604] ;  /* 0x0001810000067ab9 */ /* 0x000fe20000000800 */
[----:B------:R-:W-:Y:S01]  /*2900*/  FSETP.GEU.AND P1, PT, R26, -126, PT ;  /* 0xc2fc00001a00780b */ /* 0x000fe20003f2e000 */
[--C-:B------:R-:W-:Y:S01]  /*2910*/  FFMA R27, R30, UR6, -R88.reuse ;  /* 0x000000061e1b7c23 */ /* 0x100fe20008000858 */
[----:B---3--:R-:W-:Y:S01]  /*2920*/  FMNMX R13, R14, R13, !PT ;  /* 0x0000000d0e0d7209 */ /* 0x008fe20007800000 */
[----:B------:R-:W-:Y:S01]  /*2930*/  ULDC UR6, c[0x0][0x604] ;  /* 0x0001810000067ab9 */ /* 0x000fe20000000800 */
[----:B------:R-:W-:Y:S01]  /*2940*/  FSETP.GEU.AND P4, PT, R15, -126, PT ;  /* 0xc2fc00000f00780b */ /* 0x000fe20003f8e000 */
[--C-:B------:R-:W-:Y:S01]  /*2950*/  FFMA R31, R31, UR6, -R88.reuse ;  /* 0x000000061f1f7c23 */ /* 0x100fe20008000858 */
[----:B------:R-:W-:Y:S01]  /*2960*/  ULDC UR6, c[0x0][0x604] ;  /* 0x0001810000067ab9 */ /* 0x000fe20000000800 */
[----:B------:R-:W2:Y:S01]  /*2970*/  SHFL.BFLY PT, R22, R13, 0x2, 0x1f ;  /* 0x0c401f000d167f89 */ /* 0x000ea200000e0000 */
[----:B-1----:R-:W-:Y:S01]  /*2980*/  FFMA R17, R34, UR6, -R88 ;  /* 0x0000000622117c23 */ /* 0x002fe20008000858 */
[----:B------:R-:W-:Y:S01]  /*2990*/  ULDC UR6, c[0x0][0x604] ;  /* 0x0001810000067ab9 */ /* 0x000fe20000000800 */
[----:B------:R-:W-:-:S02]  /*29a0*/  FSETP.GEU.AND P3, PT, R27, -126, PT ;  /* 0xc2fc00001b00780b */ /* 0x000fc40003f6e000 */
[----:B------:R-:W-:Y:S01]  /*29b0*/  FSETP.GEU.AND P2, PT, R31, -126, PT ;  /* 0xc2fc00001f00780b */ /* 0x000fe20003f4e000 */
[----:B------:R-:W-:Y:S01]  /*29c0*/  @!P1 FMUL R26, R26, 0.5 ;  /* 0x3f0000001a1a9820 */ /* 0x000fe20000400000 */
[----:B------:R-:W-:-:S03]  /*29d0*/  FSETP.GEU.AND P6, PT, R17, -126, PT ;  /* 0xc2fc00001100780b */ /* 0x000fc60003fce000 */
[----:B------:R1:W3:Y:S01]  /*29e0*/  MUFU.EX2 R14, R26 ;  /* 0x0000001a000e7308 */ /* 0x0002e20000000800 */
[----:B------:R-:W-:-:S05]  /*29f0*/  @!P4 FMUL R15, R15, 0.5 ;  /* 0x3f0000000f0fc820 */ /* 0x000fca0000400000 */
[----:B------:R-:W-:Y:S02]  /*2a00*/  @!P3 FMUL R27, R27, 0.5 ;  /* 0x3f0000001b1bb820 */ /* 0x000fe40000400000 */
[----:B------:R-:W4:Y:S01]  /*2a10*/  MUFU.EX2 R15, R15 ;  /* 0x0000000f000f7308 */ /* 0x000f220000000800 */
[--C-:B-1----:R-:W-:Y:S01]  /*2a20*/  FFMA R26, R35, UR6, -R88.reuse ;  /* 0x00000006231a7c23 */ /* 0x102fe20008000858 */
[----:B------:R-:W-:Y:S01]  /*2a30*/  ULDC UR6, c[0x0][0x604] ;  /* 0x0001810000067ab9 */ /* 0x000fe20000000800 */
[----:B------:R-:W-:Y:S01]  /*2a40*/  @!P2 FMUL R31, R31, 0.5 ;  /* 0x3f0000001f1fa820 */ /* 0x000fe20000400000 */
[--C-:B------:R-:W-:Y:S01]  /*2a50*/  FFMA R38, R38, UR6, -R88.reuse ;  /* 0x0000000626267c23 */ /* 0x100fe20008000858 */
[----:B------:R-:W-:Y:S01]  /*2a60*/  @!P6 FMUL R17, R17, 0.5 ;  /* 0x3f0000001111e820 */ /* 0x000fe20000400000 */
[----:B--2---:R-:W-:Y:S01]  /*2a70*/  FMNMX R19, R13, R22, !PT ;  /* 0x000000160d137209 */ /* 0x004fe20007800000 */
[----:B------:R-:W-:Y:S01]  /*2a80*/  ULDC UR6, c[0x0][0x604] ;  /* 0x0001810000067ab9 */ /* 0x000fe20000000800 */
[----:B------:R-:W1:Y:S01]  /*2a90*/  MUFU.EX2 R22, R31 ;  /* 0x0000001f00167308 */ /* 0x000e620000000800 */
[----:B---3--:R-:W-:Y:S01]  /*2aa0*/  @!P1 FMUL R14, R14, R14 ;  /* 0x0000000e0e0e9220 */ /* 0x008fe20000400000 */
[----:B------:R-:W-:Y:S01]  /*2ab0*/  FSETP.NEU.AND P5, PT, R19, -INF , PT ;  /* 0xff8000001300780b */ /* 0x000fe20003fad000 */
[--C-:B------:R-:W-:Y:S01]  /*2ac0*/  FFMA R30, R39, UR6, -R88.reuse ;  /* 0x00000006271e7c23 */ /* 0x100fe20008000858 */
[----:B------:R-:W-:Y:S01]  /*2ad0*/  FSETP.GEU.AND P1, PT, R38, -126, PT ;  /* 0xc2fc00002600780b */ /* 0x000fe20003f2e000 */
[----:B------:R-:W-:Y:S01]  /*2ae0*/  ULDC UR6, c[0x0][0x604] ;  /* 0x0001810000067ab9 */ /* 0x000fe20000000800 */
[----:B------:R-:W-:Y:S01]  /*2af0*/  FSEL R13, R19, RZ, P5 ;  /* 0x000000ff130d7208 */ /* 0x000fe20002800000 */
[----:B------:R-:W-:Y:S01]  /*2b00*/  FFMA R21, R42, UR6, -R88 ;  /* 0x000000062a157c23 */ /* 0x000fe20008000858 */
[----:B------:R-:W-:Y:S01]  /*2b10*/  FSETP.GEU.AND P5, PT, R26, -126, PT ;  /* 0xc2fc00001a00780b */ /* 0x000fe20003fae000 */
[----:B------:R-:W2:Y:S01]  /*2b20*/  MUFU.EX2 R27, R27 ;  /* 0x0000001b001b7308 */ /* 0x000ea20000000800 */
[----:B----4-:R-:W-:Y:S01]  /*2b30*/  @!P4 FMUL R15, R15, R15 ;  /* 0x0000000f0f0fc220 */ /* 0x010fe20000400000 */
[----:B------:R-:W-:Y:S01]  /*2b40*/  FSETP.GEU.AND P4, PT, R30, -126, PT ;  /* 0xc2fc00001e00780b */ /* 0x000fe20003f8e000 */
[----:B------:R-:W-:-:S02]  /*2b50*/  ULDC UR6, c[0x0][0x604] ;  /* 0x0001810000067ab9 */ /* 0x000fc40000000800 */
[--C-:B------:R-:W-:Y:S01]  /*2b60*/  FFMA R34, R43, UR6, -R88.reuse ;  /* 0x000000062b227c23 */ /* 0x100fe20008000858 */
[----:B------:R-:W-:Y:S02]  /*2b70*/  ULDC UR6, c[0x0][0x604] ;  /* 0x0001810000067ab9 */ /* 0x000fe40000000800 */
[----:B------:R-:W3:Y:S01]  /*2b80*/  MUFU.EX2 R17, R17 ;  /* 0x0000001100117308 */ /* 0x000ee20000000800 */
[----:B------:R-:W-:Y:S01]  /*2b90*/  @!P1 FMUL R38, R38, 0.5 ;  /* 0x3f00000026269820 */ /* 0x000fe20000400000 */
[----:B------:R-:W-:Y:S01]  /*2ba0*/  FFMA R35, R46, UR6, -R88 ;  /* 0x000000062e237c23 */ /* 0x000fe20008000858 */
[----:B------:R-:W-:Y:S01]  /*2bb0*/  ULDC UR6, c[0x0][0x604] ;  /* 0x0001810000067ab9 */ /* 0x000fe20000000800 */
[----:B------:R-:W-:Y:S01]  /*2bc0*/  @!P5 FMUL R26, R26, 0.5 ;  /* 0x3f0000001a1ad820 */ /* 0x000fe20000400000 */
[----:B-1----:R-:W-:Y:S01]  /*2bd0*/  @!P2 FMUL R22, R22, R22 ;  /* 0x000000161616a220 */ /* 0x002fe20000400000 */
[----:B------:R-:W-:Y:S01]  /*2be0*/  FSETP.GEU.AND P2, PT, R34, -126, PT ;  /* 0xc2fc00002200780b */ /* 0x000fe20003f4e000 */
[----:B------:R-:W-:Y:S01]  /*2bf0*/  @!P4 FMUL R30, R30, 0.5 ;  /* 0x3f0000001e1ec820 */ /* 0x000fe20000400000 */
[----:B------:R1:W4:Y:S01]  /*2c00*/  MUFU.EX2 R31, R38 ;  /* 0x00000026001f7308 */ /* 0x0003220000000800 */
[----:B--2---:R-:W-:Y:S01]  /*2c10*/  @!P3 FMUL R27, R27, R27 ;  /* 0x0000001b1b1bb220 */ /* 0x004fe20000400000 */
[----:B------:R-:W-:-:S06]  /*2c20*/  FSETP.GEU.AND P3, PT, R21, -126, PT ;  /* 0xc2fc00001500780b */ /* 0x000fcc0003f6e000 */
[----:B------:R-:W2:Y:S01]  /*2c30*/  MUFU.EX2 R26, R26 ;  /* 0x0000001a001a7308 */ /* 0x000ea20000000800 */
[--C-:B-1----:R-:W-:Y:S01]  /*2c40*/  FFMA R38, R47, UR6, -R88.reuse ;  /* 0x000000062f267c23 */ /* 0x102fe20008000858 */
[----:B---3--:R-:W-:Y:S01]  /*2c50*/  @!P6 FMUL R17, R17, R17 ;  /* 0x000000111111e220 */ /* 0x008fe20000400000 */
[----:B------:R-:W-:Y:S01]  /*2c60*/  FSETP.GEU.AND P6, PT, R35, -126, PT ;  /* 0xc2fc00002300780b */ /* 0x000fe20003fce000 */
[----:B------:R-:W-:Y:S01]  /*2c70*/  @!P2 FMUL R34, R34, 0.5 ;  /* 0x3f0000002222a820 */ /* 0x000fe20000400000 */
[----:B------:R-:W-:Y:S02]  /*2c80*/  ULDC UR6, c[0x0][0x604] ;  /* 0x0001810000067ab9 */ /* 0x000fe40000000800 */
[----:B------:R-:W-:Y:S01]  /*2c90*/  @!P3 FMUL R21, R21, 0.5 ;  /* 0x3f0000001515b820 */ /* 0x000fe20000400000 */
[----:B------:R-:W1:Y:S01]  /*2ca0*/  MUFU.EX2 R30, R30 ;  /* 0x0000001e001e7308 */ /* 0x000e620000000800 */
[--C-:B------:R-:W-:Y:S01]  /*2cb0*/  FFMA R23, R50, UR6, -R88.reuse ;  /* 0x0000000632177c23 */ /* 0x100fe20008000858 */
[----:B------:R-:W-:Y:S01]  /*2cc0*/  ULDC UR6, c[0x0][0x604] ;  /* 0x0001810000067ab9 */ /* 0x000fe20000000800 */
[----:B----4-:R-:W-:Y:S01]  /*2cd0*/  @!P1 FMUL R31, R31, R31 ;  /* 0x0000001f1f1f9220 */ /* 0x010fe20000400000 */
[--C-:B------:R-:W-:Y:S01]  /*2ce0*/  FFMA R42, R51, UR6, -R88.reuse ;  /* 0x00000006332a7c23 */ /* 0x100fe20008000858 */
[----:B------:R-:W-:Y:S01]  /*2cf0*/  ULDC UR6, c[0x0][0x604] ;  /* 0x0001810000067ab9 */ /* 0x000fe20000000800 */
[----:B------:R-:W-:Y:S01]  /*2d00*/  FSETP.GEU.AND P1, PT, R23, -126, PT ;  /* 0xc2fc00001700780b */ /* 0x000fe20003f2e000 */
[----:B------:R-:W-:Y:S01]  /*2d10*/  FFMA R39, R54, UR6, -R88 ;  /* 0x0000000636277c23 */ /* 0x000fe20008000858 */
[----:B------:R-:W-:Y:S01]  /*2d20*/  @!P6 FMUL R35, R35, 0.5 ;  /* 0x3f0000002323e820 */ /* 0x000fe20000400000 */
[----:B--2---:R-:W-:Y:S01]  /*2d30*/  @!P5 FMUL R26, R26, R26 ;  /* 0x0000001a1a1ad220 */ /* 0x004fe20000400000 */
[----:B------:R-:W-:Y:S01]  /*2d40*/  FSETP.GEU.AND P5, PT, R38, -126, PT ;  /* 0xc2fc00002600780b */ /* 0x000fe20003fae000 */
[----:B------:R-:W2:Y:S01]  /*2d50*/  MUFU.EX2 R34, R34 ;  /* 0x0000002200227308 */ /* 0x000ea20000000800 */
[----:B------:R-:W-:-:S02]  /*2d60*/  ULDC UR6, c[0x0][0x604] ;  /* 0x0001810000067ab9 */ /* 0x000fc40000000800 */
[--C-:B------:R-:W-:Y:S01]  /*2d70*/  FFMA R46, R55, UR6, -R88.reuse ;  /* 0x00000006372e7c23 */ /* 0x100fe20008000858 */
[----:B------:R-:W-:Y:S01]  /*2d80*/  ULDC UR6, c[0x0][0x604] ;  /* 0x0001810000067ab9 */ /* 0x000fe20000000800 */
[----:B-1----:R-:W-:Y:S01]  /*2d90*/  @!P4 FMUL R30, R30, R30 ;  /* 0x0000001e1e1ec220 */ /* 0x002fe20000400000 */
[----:B------:R-:W-:Y:S02]  /*2da0*/  FSETP.GEU.AND P4, PT, R42, -126, PT ;  /* 0xc2fc00002a00780b */ /* 0x000fe40003f8e000 */
[----:B------:R-:W1:Y:S01]  /*2db0*/  MUFU.EX2 R21, R21 ;  /* 0x0000001500157308 */ /* 0x000e620000000800 */
[--C-:B------:R-:W-:Y:S01]  /*2dc0*/  FFMA R43, R58, UR6, -R88.reuse ;  /* 0x000000063a2b7c23 */ /* 0x100fe20008000858 */
[----:B------:R-:W-:Y:S01]  /*2dd0*/  ULDC UR6, c[0x0][0x604] ;  /* 0x0001810000067ab9 */ /* 0x000fe20000000800 */
[----:B------:R-:W-:Y:S01]  /*2de0*/  @!P1 FMUL R23, R23, 0.5 ;  /* 0x3f00000017179820 */ /* 0x000fe20000400000 */
[----:B------:R-:W-:Y:S01]  /*2df0*/  @!P5 FMUL R38, R38, 0.5 ;  /* 0x3f0000002626d820 */ /* 0x000fe20000400000 */
[----:B------:R-:W-:Y:S01]  /*2e00*/  FFMA R50, R59, UR6, -R88 ;  /* 0x000000063b327c23 */ /* 0x000fe20008000858 */
[----:B------:R-:W-:-:S02]  /*2e10*/  ULDC UR6, c[0x0][0x604] ;  /* 0x0001810000067ab9 */ /* 0x000fc40000000800 */
[----:B------:R-:W3:Y:S01]  /*2e20*/  MUFU.EX2 R35, R35 ;  /* 0x0000002300237308 */ /* 0x000ee20000000800 */
[----:B--2---:R-:W-:Y:S01]  /*2e30*/  @!P2 FMUL R34, R34, R34 ;  /* 0x000000222222a220 */ /* 0x004fe20000400000 */
[----:B------:R-:W-:Y:S01]  /*2e40*/  FSETP.GEU.AND P2, PT, R46, -126, PT ;  /* 0xc2fc00002e00780b */ /* 0x000fe20003f4e000 */
[--C-:B------:R-:W-:Y:S01]  /*2e50*/  FFMA R54, R62, UR6, -R88.reuse ;  /* 0x000000063e367c23 */ /* 0x100fe20008000858 */
[----:B------:R-:W-:Y:S01]  /*2e60*/  @!P4 FMUL R42, R42, 0.5 ;  /* 0x3f0000002a2ac820 */ /* 0x000fe20000400000 */
[----:B------:R-:W-:Y:S02]  /*2e70*/  ULDC UR6, c[0x0][0x604] ;  /* 0x0001810000067ab9 */ /* 0x000fe40000000800 */
[----:B------:R-:W-:Y:S01]  /*2e80*/  FFMA R47, R63, UR6, -R88 ;  /* 0x000000063f2f7c23 */ /* 0x000fe20008000858 */
[----:B------:R-:W2:Y:S01]  /*2e90*/  MUFU.EX2 R38, R38 ;  /* 0x0000002600267308 */ /* 0x000ea20000000800 */
[----:B-1----:R-:W-:Y:S01]  /*2ea0*/  @!P3 FMUL R21, R21, R21 ;  /* 0x000000151515b220 */ /* 0x002fe20000400000 */
[----:B------:R-:W-:Y:S01]  /*2eb0*/  FSETP.GEU.AND P3, PT, R39, -126, PT ;  /* 0xc2fc00002700780b */ /* 0x000fe20003f6e000 */
[----:B------:R-:W-:-:S02]  /*2ec0*/  ULDC UR6, c[0x0][0x604] ;  /* 0x0001810000067ab9 */ /* 0x000fc40000000800 */
[--C-:B------:R-:W-:Y:S01]  /*2ed0*/  FFMA R58, R66, UR6, -R88.reuse ;  /* 0x00000006423a7c23 */ /* 0x100fe20008000858 */
[----:B------:R-:W-:Y:S01]  /*2ee0*/  ULDC UR6, c[0x0][0x604] ;  /* 0x0001810000067ab9 */ /* 0x000fe20000000800 */
[----:B------:R-:W-:Y:S01]  /*2ef0*/  @!P2 FMUL R46, R46, 0.5 ;  /* 0x3f0000002e2ea820 */ /* 0x000fe20000400000 */
[----:B------:R-:W1:Y:S01]  /*2f00*/  MUFU.EX2 R42, R42 ;  /* 0x0000002a002a7308 */ /* 0x000e620000000800 */
[----:B---3--:R-:W-:Y:S01]  /*2f10*/  @!P6 FMUL R35, R35, R35 ;  /* 0x000000232323e220 */ /* 0x008fe20000400000 */
[----:B------:R-:W-:Y:S01]  /*2f20*/  FSETP.GEU.AND P6, PT, R43, -126, PT ;  /* 0xc2fc00002b00780b */ /* 0x000fe20003fce000 */
[--C-:B------:R-:W-:Y:S01]  /*2f30*/  FFMA R51, R67, UR6, -R88.reuse ;  /* 0x0000000643337c23 */ /* 0x100fe20008000858 */
[----:B------:R-:W-:Y:S02]  /*2f40*/  ULDC UR6, c[0x0][0x604] ;  /* 0x0001810000067ab9 */ /* 0x000fe40000000800 */
[----:B------:R-:W-:Y:S01]  /*2f50*/  FFMA R62, R70, UR6, -R88 ;  /* 0x00000006463e7c23 */ /* 0x000fe20008000858 */
[----:B------:R-:W-:Y:S01]  /*2f60*/  @!P3 FMUL R39, R39, 0.5 ;  /* 0x3f0000002727b820 */ /* 0x000fe20000400000 */
[----:B------:R-:W3:Y:S01]  /*2f70*/  MUFU.EX2 R23, R23 ;  /* 0x0000001700177308 */ /* 0x000ee20000000800 */
[----:B--2---:R-:W-:Y:S01]  /*2f80*/  @!P5 FMUL R38, R38, R38 ;  /* 0x000000262626d220 */ /* 0x004fe20000400000 */
[----:B------:R-:W-:Y:S01]  /*2f90*/  FSETP.GEU.AND P5, PT, R50, -126, PT ;  /* 0xc2fc00003200780b */ /* 0x000fe20003fae000 */
[----:B------:R-:W-:-:S02]  /*2fa0*/  ULDC UR6, c[0x0][0x604] ;  /* 0x0001810000067ab9 */ /* 0x000fc40000000800 */
[--C-:B------:R-:W-:Y:S01]  /*2fb0*/  FFMA R55, R71, UR6, -R88.reuse ;  /* 0x0000000647377c23 */ /* 0x100fe20008000858 */
[----:B------:R-:W-:Y:S01]  /*2fc0*/  ULDC UR6, c[0x0][0x604] ;  /* 0x0001810000067ab9 */ /* 0x000fe20000000800 */
[----:B------:R-:W-:Y:S01]  /*2fd0*/  @!P6 FMUL R43, R43, 0.5 ;  /* 0x3f0000002b2be820 */ /* 0x000fe20000400000 */
[----:B------:R-:W2:Y:S01]  /*2fe0*/  MUFU.EX2 R46, R46 ;  /* 0x0000002e002e7308 */ /* 0x000ea20000000800 */
[----:B-1----:R-:W-:Y:S01]  /*2ff0*/  @!P4 FMUL R42, R42, R42 ;  /* 0x0000002a2a2ac220 */ /* 0x002fe20000400000 */
[----:B------:R-:W-:Y:S01]  /*3000*/  FSETP.GEU.AND P4, PT, R47, -126, PT ;  /* 0xc2fc00002f00780b */ /* 0x000fe20003f8e000 */
[--C-:B------:R-:W-:Y:S01]  /*3010*/  FFMA R66, R74, UR6, -R88.reuse ;  /* 0x000000064a427c23 */ /* 0x100fe20008000858 */
[----:B------:R-:W-:Y:S02]  /*3020*/  ULDC UR6, c[0x0][0x604] ;  /* 0x0001810000067ab9 */ /* 0x000fe40000000800 */
[----:B------:R-:W-:Y:S01]  /*3030*/  FFMA R59, R75, UR6, -R88 ;  /* 0x000000064b3b7c23 */ /* 0x000fe20008000858 */
[----:B------:R-:W-:Y:S01]  /*3040*/  @!P5 FMUL R50, R50, 0.5 ;  /* 0x3f0000003232d820 */ /* 0x000fe20000400000 */
[----:B------:R-:W1:Y:S01]  /*3050*/  MUFU.EX2 R39, R39 ;  /* 0x0000002700277308 */ /* 0x000e620000000800 */
[----:B---3--:R-:W-:Y:S01]  /*3060*/  @!P1 FMUL R23, R23, R23 ;  /* 0x0000001717179220 */ /* 0x008fe20000400000 */
[----:B------:R-:W-:Y:S01]  /*3070*/  FSETP.GEU.AND P1, PT, R54, -126, PT ;  /* 0xc2fc00003600780b */ /* 0x000fe20003f2e000 */
[----:B------:R-:W-:-:S02]  /*3080*/  ULDC UR6, c[0x0][0x604] ;  /* 0x0001810000067ab9 */ /* 0x000fc40000000800 */
[--C-:B------:R-:W-:Y:S01]  /*3090*/  FFMA R70, R78, UR6, -R88.reuse ;  /* 0x000000064e467c23 */ /* 0x100fe20008000858 */
[----:B------:R-:W-:Y:S01]  /*30a0*/  ULDC UR6, c[0x0][0x604] ;  /* 0x0001810000067ab9 */ /* 0x000fe20000000800 */
[----:B------:R-:W-:Y:S01]  /*30b0*/  @!P4 FMUL R47, R47, 0.5 ;  /* 0x3f0000002f2fc820 */ /* 0x000fe20000400000 */
[----:B------:R-:W3:Y:S01]  /*30c0*/  MUFU.EX2 R43, R43 ;  /* 0x0000002b002b7308 */ /* 0x000ee20000000800 */
[----:B--2---:R-:W-:Y:S01]  /*30d0*/  @!P2 FMUL R46, R46, R46 ;  /* 0x0000002e2e2ea220 */ /* 0x004fe20000400000 */
[----:B------:R-:W-:Y:S01]  /*30e0*/  FSETP.GEU.AND P2, PT, R51, -126, PT ;  /* 0xc2fc00003300780b */ /* 0x000fe20003f4e000 */
[--C-:B------:R-:W-:Y:S01]  /*30f0*/  FFMA R63, R79, UR6, -R88.reuse ;  /* 0x000000064f3f7c23 */ /* 0x100fe20008000858 */
[----:B------:R-:W-:Y:S02]  /*3100*/  ULDC UR6, c[0x0][0x604] ;  /* 0x0001810000067ab9 */ /* 0x000fe40000000800 */
[----:B------:R-:W-:Y:S01]  /*3110*/  FFMA R74, R82, UR6, -R88 ;  /* 0x00000006524a7c23 */ /* 0x000fe20008000858 */
[----:B------:R-:W-:Y:S01]  /*3120*/  @!P1 FMUL R54, R54, 0.5 ;  /* 0x3f00000036369820 */ /* 0x000fe20000400000 */
        /* <DEDUP_REMOVED lines=18> */
[----:B------:R-:W-:Y:S01]  /*3250*/  FMUL R13, R13, UR6 ;  /* 0x000000060d0d7c20 */ /* 0x000fe20008400000 */
        /* <DEDUP_REMOVED lines=19> */
[----:B------:R-:W-:Y:S01]  /*3390*/  FFMA R29, R29, UR6, -R13 ;  /* 0x000000061d1d7c23 */ /* 0x000fe2000800080d */
[----:B------:R-:W-:-:S03]  /*33a0*/  ULDC UR6, c[0x0][0x604] ;  /* 0x0001810000067ab9 */ /* 0x000fc60000000800 */
[----:B------:R-:W-:Y:S01]  /*33b0*/  @!P1 FMUL R66, R66, 0.5 ;  /* 0x3f00000042429820 */ /* 0x000fe20000400000 */
[----:B------:R-:W2:Y:S01]  /*33c0*/  MUFU.EX2 R55, R55 ;  /* 0x0000003700377308 */ /* 0x000ea20000000800 */
[----:B-1----:R-:W-:Y:S01]  /*33d0*/  @!P3 FMUL R58, R58, R58 ;  /* 0x0000003a3a3ab220 */ /* 0x002fe20000400000 */
[----:B------:R-:W-:-:S05]  /*33e0*/  FSETP.GEU.AND P3, PT, R70, -126, PT ;  /* 0xc2fc00004600780b */ /* 0x000fca0003f6e000 */
[----:B------:R-:W-:Y:S01]  /*33f0*/  @!P2 FMUL R63, R63, 0.5 ;  /* 0x3f0000003f3fa820 */ /* 0x000fe20000400000 */
[----:B------:R-:W1:Y:S01]  /*3400*/  MUFU.EX2 R59, R59 ;  /* 0x0000003b003b7308 */ /* 0x000e620000000800 */
[----:B---3--:R-:W-:Y:S01]  /*3410*/  @!P6 FMUL R62, R62, R62 ;  /* 0x0000003e3e3ee220 */ /* 0x008fe20000400000 */
[----:B------:R-:W-:-:S05]  /*3420*/  FSETP.GEU.AND P6, PT, R74, -126, PT ;  /* 0xc2fc00004a00780b */ /* 0x000fca0003fce000 */
[----:B------:R-:W-:Y:S01]  /*3430*/  @!P3 FMUL R70, R70, 0.5 ;  /* 0x3f0000004646b820 */ /* 0x000fe20000400000 */
[----:B------:R-:W3:Y:S01]  /*3440*/  MUFU.EX2 R66, R66 ;  /* 0x0000004200427308 */ /* 0x000ee20000000800 */
[----:B--2---:R-:W-:Y:S01]  /*3450*/  @!P5 FMUL R55, R55, R55 ;  /* 0x000000373737d220 */ /* 0x004fe20000400000 */
[----:B------:R-:W-:-:S05]  /*3460*/  FSETP.GEU.AND P5, PT, R67, -126, PT ;  /* 0xc2fc00004300780b */ /* 0x000fca0003fae000 */
        /* <DEDUP_REMOVED lines=21> */
[----:B------:R3:W4:Y:S01]  /*35c0*/  MUFU.EX2 R24, R86 ;  /* 0x0000005600187308 */ /* 0x0007220000000800 */
[----:B--2---:R-:W-:Y:S01]  /*35d0*/  @!P5 FMUL R67, R67, R67 ;  /* 0x000000434343d220 */ /* 0x004fe20000400000 */
[----:B------:R-:W-:-:S03]  /*35e0*/  FSETP.GEU.AND P5, PT, R29, -126, PT ;  /* 0xc2fc00001d00780b */ /* 0x000fc60003fae000 */
[----:B------:R-:W-:Y:S02]  /*35f0*/  FADD R88, R42, R67 ;  /* 0x000000432a587221 */ /* 0x000fe40000000000 */
[----:B------:R-:W-:Y:S01]  /*3600*/  @!P6 FMUL R82, R82, 0.5 ;  /* 0x3f0000005252e820 */ /* 0x000fe20000400000 */
[----:B------:R2:W5:Y:S01]  /*3610*/  MUFU.EX2 R75, R25 ;  /* 0x00000019004b7308 */ /* 0x0005620000000800 */
[--C-:B---3--:R-:W-:Y:S01]  /*3620*/  FFMA R86, R32, UR6, -R13.reuse ;  /* 0x0000000620567c23 */ /* 0x108fe2000800080d */
[----:B------:R-:W-:Y:S01]  /*3630*/  ULDC UR6, c[0x0][0x604] ;  /* 0x0001810000067ab9 */ /* 0x000fe20000000800 */
[----:B-1----:R-:W-:Y:S01]  /*3640*/  @!P4 FMUL R71, R71, R71 ;  /* 0x000000474747c220 */ /* 0x002fe20000400000 */
[--C-:B------:R-:W-:Y:S01]  /*3650*/  FFMA R33, R33, UR6, -R13.reuse ;  /* 0x0000000621217c23 */ /* 0x100fe2000800080d */
[----:B------:R-:W-:Y:S02]  /*3660*/  ULDC UR6, c[0x0][0x604] ;  /* 0x0001810000067ab9 */ /* 0x000fe40000000800 */
[----:B------:R-:W-:Y:S01]  /*3670*/  @!P5 FMUL R29, R29, 0.5 ;  /* 0x3f0000001d1dd820 */ /* 0x000fe20000400000 */
[----:B------:R-:W1:Y:S01]  /*3680*/  MUFU.EX2 R28, R78 ;  /* 0x0000004e001c7308 */ /* 0x000e620000000800 */
[--C-:B--2---:R-:W-:Y:S01]  /*3690*/  FFMA R25, R36, UR6, -R13.reuse ;  /* 0x0000000624197c23 */ /* 0x104fe2000800080d */
[----:B------:R-:W-:Y:S01]  /*36a0*/  ULDC UR6, c[0x0][0x604] ;  /* 0x0001810000067ab9 */ /* 0x000fe20000000800 */
[----:B------:R-:W-:Y:S01]  /*36b0*/  FSETP.GEU.AND P4, PT, R33, -126, PT ;  /* 0xc2fc00002100780b */ /* 0x000fe20003f8e000 */
[----:B------:R-:W-:Y:S01]  /*36c0*/  FFMA R37, R37, UR6, -R13 ;  /* 0x0000000625257c23 */ /* 0x000fe2000800080d */
[----:B------:R-:W-:Y:S01]  /*36d0*/  ULDC UR6, c[0x0][0x604] ;  /* 0x0001810000067ab9 */ /* 0x000fe20000000800 */
[----:B----4-:R-:W-:Y:S01]  /*36e0*/  @!P1 FMUL R24, R24, R24 ;  /* 0x0000001818189220 */ /* 0x010fe20000400000 */
[----:B------:R-:W-:Y:S01]  /*36f0*/  FSETP.GEU.AND P1, PT, R86, -126, PT ;  /* 0xc2fc00005600780b */ /* 0x000fe20003f2e000 */
[----:B------:R2:W3:Y:S01]  /*3700*/  MUFU.EX2 R32, R82 ;  /* 0x0000005200207308 */ /* 0x0004e20000000800 */
[----:B-----5:R-:W-:Y:S01]  /*3710*/  @!P2 FMUL R75, R75, R75 ;  /* 0x0000004b4b4ba220 */ /* 0x020fe20000400000 */
[----:B------:R-:W-:-:S06]  /*3720*/  FSETP.GEU.AND P2, PT, R37, -126, PT ;  /* 0xc2fc00002500780b */ /* 0x000fcc0003f4e000 */
[----:B------:R4:W5:Y:S01]  /*3730*/  MUFU.EX2 R79, R29 ;  /* 0x0000001d004f7308 */ /* 0x0009620000000800 */
[----:B-1----:R-:W-:Y:S01]  /*3740*/  @!P3 FMUL R28, R28, R28 ;  /* 0x0000001c1c1cb220 */ /* 0x002fe20000400000 */
[----:B------:R-:W-:Y:S01]  /*3750*/  FSETP.GEU.AND P3, PT, R25, -126, PT ;  /* 0xc2fc00001900780b */ /* 0x000fe20003f6e000 */
[----:B------:R-:W-:Y:S01]  /*3760*/  @!P4 FMUL R33, R33, 0.5 ;  /* 0x3f0000002121c820 */ /* 0x000fe20000400000 */
[----:B------:R-:W-:Y:S01]  /*3770*/  @!P1 FMUL R86, R86, 0.5 ;  /* 0x3f00000056569820 */ /* 0x000fe20000400000 */
[----:B--2---:R-:W-:Y:S02]  /*3780*/  FADD R82, R21, R66 ;  /* 0x0000004215527221 */ /* 0x004fe40000000000 */
[----:B------:R-:W-:Y:S01]  /*3790*/  @!P2 FMUL R37, R37, 0.5 ;  /* 0x3f0000002525a820 */ /* 0x000fe20000400000 */
[----:B------:R1:W2:Y:S01]  /*37a0*/  MUFU.EX2 R83, R33 ;  /* 0x0000002100537308 */ /* 0x0002a20000000800 */
[--C-:B----4-:R-:W-:Y:S01]  /*37b0*/  FFMA R29, R40, UR6, -R13.reuse ;  /* 0x00000006281d7c23 */ /* 0x110fe2000800080d */
[----:B------:R-:W-:Y:S01]  /*37c0*/  ULDC UR6, c[0x0][0x604] ;  /* 0x0001810000067ab9 */ /* 0x000fe20000000800 */
[----:B---3--:R-:W-:Y:S01]  /*37d0*/  @!P6 FMUL R32, R32, R32 ;  /* 0x000000202020e220 */ /* 0x008fe20000400000 */
[--C-:B------:R-:W-:Y:S01]  /*37e0*/  FFMA R41, R41, UR6, -R13.reuse ;  /* 0x0000000629297c23 */ /* 0x100fe2000800080d */
[----:B------:R-:W-:Y:S01]  /*37f0*/  ULDC UR6, c[0x0][0x604] ;  /* 0x0001810000067ab9 */ /* 0x000fe20000000800 */
[----:B------:R-:W-:Y:S01]  /*3800*/  FSETP.GEU.AND P6, PT, R29, -126, PT ;  /* 0xc2fc00001d00780b */ /* 0x000fe20003fce000 */
[----:B------:R-:W-:Y:S01]  /*3810*/  @!P3 FMUL R25, R25, 0.5 ;  /* 0x3f0000001919b820 */ /* 0x000fe20000400000 */
[----:B------:R3:W4:Y:S01]  /*3820*/  MUFU.EX2 R36, R86 ;  /* 0x0000005600247308 */ /* 0x0007220000000800 */
[----:B-----5:R-:W-:Y:S01]  /*3830*/  @!P5 FMUL R79, R79, R79 ;  /* 0x0000004f4f4fd220 */ /* 0x020fe20000400000 */
[----:B------:R-:W-:Y:S01]  /*3840*/  FSETP.GEU.AND P5, PT, R41, -126, PT ;  /* 0xc2fc00002900780b */ /* 0x000fe20003fae000 */
[----:B-1----:R-:W-:Y:S01]  /*3850*/  FFMA R33, R44, UR6, -R13 ;  /* 0x000000062c217c23 */ /* 0x002fe2000800080d */
[----:B------:R-:W-:-:S02]  /*3860*/  ULDC UR6, c[0x0][0x604] ;  /* 0x0001810000067ab9 */ /* 0x000fc40000000800 */
[----:B------:R-:W-:Y:S01]  /*3870*/  FFMA R45, R45, UR6, -R13 ;  /* 0x000000062d2d7c23 */ /* 0x000fe2000800080d */
[----:B------:R-:W-:Y:S01]  /*3880*/  ULDC UR6, c[0x0][0x604] ;  /* 0x0001810000067ab9 */ /* 0x000fe20000000800 */
[----:B------:R-:W1:Y:S01]  /*3890*/  MUFU.EX2 R87, R37 ;  /* 0x0000002500577308 */ /* 0x000e620000000800 */
[----:B--2---:R-:W-:Y:S01]  /*38a0*/  @!P4 FMUL R83, R83, R83 ;  /* 0x000000535353c220 */ /* 0x004fe20000400000 */
[----:B---3--:R-:W-:Y:S01]  /*38b0*/  FADD R86, R23, R74 ;  /* 0x0000004a17567221 */ /* 0x008fe20000000000 */
[----:B------:R-:W-:Y:S01]  /*38c0*/  @!P6 FMUL R29, R29, 0.5 ;  /* 0x3f0000001d1de820 */ /* 0x000fe20000400000 */
[----:B------:R-:W-:-:S03]  /*38d0*/  FSETP.GEU.AND P4, PT, R45, -126, PT ;  /* 0xc2fc00002d00780b */ /* 0x000fc60003f8e000 */
[----:B------:R-:W-:Y:S01]  /*38e0*/  @!P5 FMUL R41, R41, 0.5 ;  /* 0x3f0000002929d820 */ /* 0x000fe20000400000 */
[----:B------:R2:W3:Y:S01]  /*38f0*/  MUFU.EX2 R40, R25 ;  /* 0x0000001900287308 */ /* 0x0004e20000000800 */
[----:B----4-:R-:W-:Y:S01]  /*3900*/  @!P1 FMUL R36, R36, R36 ;  /* 0x0000002424249220 */ /* 0x010fe20000400000 */
[----:B------:R-:W-:-:S06]  /*3910*/  FSETP.GEU.AND P1, PT, R33, -126, PT ;  /* 0xc2fc00002100780b */ /* 0x000fcc0003f2e000 */
[----:B------:R4:W5:Y:S01]  /*3920*/  MUFU.EX2 R44, R29 ;  /* 0x0000001d002c7308 */ /* 0x0009620000000800 */
[--C-:B--2---:R-:W-:Y:S01]  /*3930*/  FFMA R25, R48, UR6, -R13.reuse ;  /* 0x0000000630197c23 */ /* 0x104fe2000800080d */
[----:B------:R-:W-:Y:S01]  /*3940*/  ULDC UR6, c[0x0][0x604] ;  /* 0x0001810000067ab9 */ /* 0x000fe20000000800 */
[----:B-1----:R-:W-:Y:S01]  /*3950*/  @!P2 FMUL R87, R87, R87 ;  /* 0x000000575757a220 */ /* 0x002fe20000400000 */
[--C-:B------:R-:W-:Y:S01]  /*3960*/  FFMA R49, R49, UR6, -R13.reuse ;  /* 0x0000000631317c23 */ /* 0x100fe2000800080d */
[----:B------:R-:W-:Y:S01]  /*3970*/  ULDC UR6, c[0x0][0x604] ;  /* 0x0001810000067ab9 */ /* 0x000fe20000000800 */
[----:B------:R-:W-:Y:S01]  /*3980*/  @!P4 FMUL R45, R45, 0.5 ;  /* 0x3f0000002d2dc820 */ /* 0x000fe20000400000 */
[----:B------:R-:W-:Y:S01]  /*3990*/  @!P1 FMUL R33, R33, 0.5 ;  /* 0x3f00000021219820 */ /* 0x000fe20000400000 */
[----:B------:R-:W1:Y:S01]  /*39a0*/  MUFU.EX2 R89, R41 ;  /* 0x0000002900597308 */ /* 0x000e620000000800 */
[--C-:B----4-:R-:W-:Y:S01]  /*39b0*/  FFMA R29, R52, UR6, -R13.reuse ;  /* 0x00000006341d7c23 */ /* 0x110fe2000800080d */
[----:B------:R-:W-:Y:S01]  /*39c0*/  ULDC UR6, c[0x0][0x604] ;  /* 0x0001810000067ab9 */ /* 0x000fe20000000800 */
[----:B------:R-:W-:Y:S01]  /*39d0*/  FSETP.GEU.AND P2, PT, R49, -126, PT ;  /* 0xc2fc00003100780b */ /* 0x000fe20003f4e000 */
[--C-:B------:R-:W-:Y:S01]  /*39e0*/  FFMA R53, R53, UR6, -R13.reuse ;  /* 0x0000000635357c23 */ /* 0x100fe2000800080d */
[----:B---3--:R-:W-:Y:S01]  /*39f0*/  @!P3 FMUL R40, R40, R40 ;  /* 0x000000282828b220 */ /* 0x008fe20000400000 */
[----:B------:R-:W-:Y:S01]  /*3a00*/  FSETP.GEU.AND P3, PT, R25, -126, PT ;  /* 0xc2fc00001900780b */ /* 0x000fe20003f6e000 */
[----:B------:R-:W-:Y:S01]  /*3a10*/  ULDC UR6, c[0x0][0x604] ;  /* 0x0001810000067ab9 */ /* 0x000fe20000000800 */
[----:B------:R-:W2:Y:S01]  /*3a20*/  MUFU.EX2 R91, R45 ;  /* 0x0000002d005b7308 */ /* 0x000ea20000000800 */
[----:B-----5:R-:W-:Y:S01]  /*3a30*/  @!P6 FMUL R44, R44, R44 ;  /* 0x0000002c2c2ce220 */ /* 0x020fe20000400000 */
[----:B------:R-:W-:Y:S01]  /*3a40*/  FSETP.GEU.AND P6, PT, R29, -126, PT ;  /* 0xc2fc00001d00780b */ /* 0x000fe20003fce000 */
[----:B------:R-:W-:Y:S01]  /*3a50*/  FFMA R95, R56, UR6, -R13 ;  /* 0x00000006385f7c23 */ /* 0x000fe2000800080d */
[----:B------:R-:W-:-:S04]  /*3a60*/  ULDC UR6, c[0x0][0x604] ;  /* 0x0001810000067ab9 */ /* 0x000fc80000000800 */
[----:B------:R-:W-:Y:S01]  /*3a70*/  @!P2 FMUL R49, R49, 0.5 ;  /* 0x3f0000003131a820 */ /* 0x000fe20000400000 */
[----:B-1----:R-:W-:Y:S01]  /*3a80*/  @!P5 FMUL R89, R89, R89 ;  /* 0x000000595959d220 */ /* 0x002fe20000400000 */
[----:B------:R-:W-:Y:S01]  /*3a90*/  FSETP.GEU.AND P5, PT, R53, -126, PT ;  /* 0xc2fc00003500780b */ /* 0x000fe20003fae000 */
[----:B------:R-:W-:Y:S01]  /*3aa0*/  @!P3 FMUL R25, R25, 0.5 ;  /* 0x3f0000001919b820 */ /* 0x000fe20000400000 */
[----:B------:R-:W1:Y:S03]  /*3ab0*/  MUFU.EX2 R48, R33 ;  /* 0x0000002100307308 */ /* 0x000e660000000800 */
[----:B------:R-:W-:Y:S01]  /*3ac0*/  @!P6 FMUL R29, R29, 0.5 ;  /* 0x3f0000001d1de820 */ /* 0x000fe20000400000 */
[----:B--2---:R-:W-:-:S04]  /*3ad0*/  @!P4 FMUL R91, R91, R91 ;  /* 0x0000005b5b5bc220 */ /* 0x004fc80000400000 */
[----:B------:R-:W2:Y:S03]  /*3ae0*/  MUFU.EX2 R93, R49 ;  /* 0x00000031005d7308 */ /* 0x000ea60000000800 */
[----:B------:R-:W-:-:S05]  /*3af0*/  @!P5 FMUL R53, R53, 0.5 ;  /* 0x3f0000003535d820 */ /* 0x000fca0000400000 */
[----:B------:R3:W4:Y:S01]  /*3b00*/  MUFU.EX2 R52, R25 ;  /* 0x0000001900347308 */ /* 0x0007220000000800 */
[----:B-1----:R-:W-:Y:S01]  /*3b10*/  @!P1 FMUL R48, R48, R48 ;  /* 0x0000003030309220 */ /* 0x002fe20000400000 */
[----:B------:R-:W-:-:S06]  /*3b20*/  FSETP.GEU.AND P1, PT, R95, -126, PT ;  /* 0xc2fc00005f00780b */ /* 0x000fcc0003f2e000 */
[----:B------:R1:W5:Y:S01]  /*3b30*/  MUFU.EX2 R56, R29 ;  /* 0x0000001d00387308 */ /* 0x0003620000000800 */
[--C-:B---3--:R-:W-:Y:S01]  /*3b40*/  FFMA R25, R57, UR6, -R13.reuse ;  /* 0x0000000639197c23 */ /* 0x108fe2000800080d */
[----:B------:R-:W-:Y:S01]  /*3b50*/  ULDC UR6, c[0x0][0x604] ;  /* 0x0001810000067ab9 */ /* 0x000fe20000000800 */
[----:B--2---:R-:W-:Y:S01]  /*3b60*/  @!P2 FMUL R93, R93, R93 ;  /* 0x0000005d5d5da220 */ /* 0x004fe20000400000 */
[--C-:B------:R-:W-:Y:S01]  /*3b70*/  FFMA R33, R60, UR6, -R13.reuse ;  /* 0x000000063c217c23 */ /* 0x100fe2000800080d */
[----:B------:R-:W-:Y:S01]  /*3b80*/  ULDC UR6, c[0x0][0x604] ;  /* 0x0001810000067ab9 */ /* 0x000fe20000000800 */
[----:B------:R-:W-:Y:S01]  /*3b90*/  FSETP.GEU.AND P4, PT, R25, -126, PT ;  /* 0xc2fc00001900780b */ /* 0x000fe20003f8e000 */
[----:B------:R-:W-:Y:S01]  /*3ba0*/  @!P1 FMUL R95, R95, 0.5 ;  /* 0x3f0000005f5f9820 */ /* 0x000fe20000400000 */
[----:B------:R-:W2:Y:S01]  /*3bb0*/  MUFU.EX2 R57, R53 ;  /* 0x0000003500397308 */ /* 0x000ea20000000800 */
[--C-:B-1----:R-:W-:Y:S01]  /*3bc0*/  FFMA R29, R61, UR6, -R13.reuse ;  /* 0x000000063d1d7c23 */ /* 0x102fe2000800080d */
[----:B------:R-:W-:Y:S01]  /*3bd0*/  ULDC UR6, c[0x0][0x604] ;  /* 0x0001810000067ab9 */ /* 0x000fe20000000800 */
[----:B----4-:R-:W-:Y:S01]  /*3be0*/  @!P3 FMUL R52, R52, R52 ;  /* 0x000000343434b220 */ /* 0x010fe20000400000 */
[--C-:B------:R-:W-:Y:S01]  /*3bf0*/  FFMA R37, R64, UR6, -R13.reuse ;  /* 0x0000000640257c23 */ /* 0x100fe2000800080d */
[----:B------:R-:W-:Y:S01]  /*3c00*/  ULDC UR6, c[0x0][0x604] ;  /* 0x0001810000067ab9 */ /* 0x000fe20000000800 */
[----:B------:R-:W-:Y:S01]  /*3c10*/  FSETP.GEU.AND P2, PT, R29, -126, PT ;  /* 0xc2fc00001d00780b */ /* 0x000fe20003f4e000 */
[----:B------:R-:W-:Y:S01]  /*3c20*/  FFMA R41, R65, UR6, -R13 ;  /* 0x0000000641297c23 */ /* 0x000fe2000800080d */
[----:B------:R-:W-:Y:S01]  /*3c30*/  FSETP.GEU.AND P3, PT, R33, -126, PT ;  /* 0xc2fc00002100780b */ /* 0x000fe20003f6e000 */
[----:B-----5:R-:W-:Y:S01]  /*3c40*/  @!P6 FMUL R56, R56, R56 ;  /* 0x000000383838e220 */ /* 0x020fe20000400000 */
[----:B------:R-:W-:Y:S01]  /*3c50*/  FSETP.GEU.AND P6, PT, R37, -126, PT ;  /* 0xc2fc00002500780b */ /* 0x000fe20003fce000 */
[----:B------:R-:W-:Y:S01]  /*3c60*/  @!P4 FMUL R25, R25, 0.5 ;  /* 0x3f0000001919c820 */ /* 0x000fe20000400000 */
[----:B------:R-:W-:Y:S01]  /*3c70*/  ULDC UR6, c[0x0][0x604] ;  /* 0x0001810000067ab9 */ /* 0x000fe20000000800 */
[----:B------:R-:W1:Y:S01]  /*3c80*/  MUFU.EX2 R95, R95 ;  /* 0x0000005f005f7308 */ /* 0x000e620000000800 */
[----:B--2---:R-:W-:Y:S01]  /*3c90*/  @!P5 FMUL R57, R57, R57 ;  /* 0x000000393939d220 */ /* 0x004fe20000400000 */
[----:B------:R-:W-:-:S04]  /*3ca0*/  FSETP.GEU.AND P5, PT, R41, -126, PT ;  /* 0xc2fc00002900780b */ /* 0x000fc80003fae000 */
[----:B------:R-:W-:Y:S02]  /*3cb0*/  @!P2 FMUL R29, R29, 0.5 ;  /* 0x3f0000001d1da820 */ /* 0x000fe40000400000 */
[----:B------:R2:W3:Y:S01]  /*3cc0*/  MUFU.EX2 R60, R25 ;  /* 0x00000019003c7308 */ /* 0x0004e20000000800 */
[----:B------:R-:W-:Y:S01]  /*3cd0*/  @!P3 FMUL R33, R33, 0.5 ;  /* 0x3f0000002121b820 */ /* 0x000fe20000400000 */
[----:B------:R-:W-:-:S06]  /*3ce0*/  @!P6 FMUL R37, R37, 0.5 ;  /* 0x3f0000002525e820 */ /* 0x000fcc0000400000 */
[----:B------:R-:W4:Y:S01]  /*3cf0*/  MUFU.EX2 R64, R29 ;  /* 0x0000001d00407308 */ /* 0x000f220000000800 */
[----:B--2---:R-:W-:Y:S01]  /*3d00*/  FFMA R25, R68, UR6, -R13 ;  /* 0x0000000644197c23 */ /* 0x004fe2000800080d */
[----:B------:R-:W-:Y:S01]  /*3d10*/  @!P5 FMUL R41, R41, 0.5 ;  /* 0x3f0000002929d820 */ /* 0x000fe20000400000 */
[----:B------:R-:W-:Y:S01]  /*3d20*/  ULDC UR6, c[0x0][0x604] ;  /* 0x0001810000067ab9 */ /* 0x000fe20000000800 */
[----:B-1----:R-:W-:Y:S02]  /*3d30*/  @!P1 FMUL R95, R95, R95 ;  /* 0x0000005f5f5f9220 */ /* 0x002fe40000400000 */
[----:B------:R-:W-:Y:S02]  /*3d40*/  FSETP.GEU.AND P1, PT, R25, -126, PT ;  /* 0xc2fc00001900780b */ /* 0x000fe40003f2e000 */
[----:B------:R1:W-:Y:S01]  /*3d50*/  MUFU.EX2 R61, R33 ;  /* 0x00000021003d7308 */ /* 0x0003e20000000800 */
[----:B---3--:R-:W-:-:S07]  /*3d60*/  @!P4 FMUL R60, R60, R60 ;  /* 0x0000003c3c3cc220 */ /* 0x008fce0000400000 */
[----:B------:R2:W3:Y:S01]  /*3d70*/  MUFU.EX2 R65, R37 ;  /* 0x0000002500417308 */ /* 0x0004e20000000800 */
[--C-:B-1----:R-:W-:Y:S01]  /*3d80*/  FFMA R33, R72, UR6, -R13.reuse ;  /* 0x0000000648217c23 */ /* 0x102fe2000800080d */
[----:B------:R-:W-:Y:S01]  /*3d90*/  ULDC UR6, c[0x0][0x604] ;  /* 0x0001810000067ab9 */ /* 0x000fe20000000800 */
[----:B----4-:R-:W-:Y:S01]  /*3da0*/  @!P2 FMUL R64, R64, R64 ;  /* 0x000000404040a220 */ /* 0x010fe20000400000 */
[--C-:B------:R-:W-:Y:S01]  /*3db0*/  FFMA R72, R69, UR6, -R13.reuse ;  /* 0x0000000645487c23 */ /* 0x100fe2000800080d */
[----:B------:R-:W-:Y:S01]  /*3dc0*/  ULDC UR6, c[0x0][0x604] ;  /* 0x0001810000067ab9 */ /* 0x000fe20000000800 */
[----:B------:R-:W-:Y:S01]  /*3dd0*/  FSETP.GEU.AND P4, PT, R33, -126, PT ;  /* 0xc2fc00002100780b */ /* 0x000fe20003f8e000 */
[--C-:B------:R-:W-:Y:S01]  /*3de0*/  FFMA R78, R73, UR6, -R13.reuse ;  /* 0x00000006494e7c23 */ /* 0x100fe2000800080d */
[----:B------:R-:W1:Y:S01]  /*3df0*/  MUFU.EX2 R68, R41 ;  /* 0x0000002900447308 */ /* 0x000e620000000800 */
[----:B------:R-:W-:Y:S01]  /*3e00*/  ULDC UR6, c[0x0][0x604] ;  /* 0x0001810000067ab9 */ /* 0x000fe20000000800 */
[----:B------:R-:W-:Y:S01]  /*3e10*/  @!P1 FMUL R25, R25, 0.5 ;  /* 0x3f00000019199820 */ /* 0x000fe20000400000 */
[--C-:B------:R-:W-:Y:S01]  /*3e20*/  FFMA R29, R80, UR6, -R13.reuse ;  /* 0x00000006501d7c23 */ /* 0x100fe2000800080d */
[----:B------:R-:W-:Y:S01]  /*3e30*/  ULDC UR6, c[0x0][0x604] ;  /* 0x0001810000067ab9 */ /* 0x000fe20000000800 */
[----:B------:R-:W-:Y:S01]  /*3e40*/  FSETP.GEU.AND P2, PT, R78, -126, PT ;  /* 0xc2fc00004e00780b */ /* 0x000fe20003f4e000 */
[----:B--2---:R-:W-:Y:S01]  /*3e50*/  FFMA R37, R81, UR6, -R13 ;  /* 0x0000000651257c23 */ /* 0x004fe2000800080d */
[----:B------:R-:W-:Y:S01]  /*3e60*/  ULDC UR6, c[0x0][0x604] ;  /* 0x0001810000067ab9 */ /* 0x000fe20000000800 */
[----:B------:R2:W4:Y:S01]  /*3e70*/  MUFU.EX2 R69, R25 ;  /* 0x0000001900457308 */ /* 0x0005220000000800 */
[----:B---3--:R-:W-:Y:S01]  /*3e80*/  @!P6 FMUL R65, R65, R65 ;  /* 0x000000414141e220 */ /* 0x008fe20000400000 */
[----:B------:R-:W-:Y:S01]  /*3e90*/  FSETP.GEU.AND P6, PT, R29, -126, PT ;  /* 0xc2fc00001d00780b */ /* 0x000fe20003fce000 */
[----:B------:R-:W-:Y:S01]  /*3ea0*/  @!P4 FMUL R33, R33, 0.5 ;  /* 0x3f0000002121c820 */ /* 0x000fe20000400000 */
[----:B------:R-:W-:Y:S01]  /*3eb0*/  @!P3 FMUL R61, R61, R61 ;  /* 0x0000003d3d3db220 */ /* 0x000fe20000400000 */
[----:B------:R-:W-:-:S03]  /*3ec0*/  FSETP.GEU.AND P3, PT, R72, -126, PT ;  /* 0xc2fc00004800780b */ /* 0x000fc60003f6e000 */
[----:B------:R3:W5:Y:S01]  /*3ed0*/  MUFU.EX2 R73, R33 ;  /* 0x0000002100497308 */ /* 0x0007620000000800 */
[----:B-1----:R-:W-:Y:S01]  /*3ee0*/  @!P5 FMUL R68, R68, R68 ;  /* 0x000000444444d220 */ /* 0x002fe20000400000 */
[----:B------:R-:W-:Y:S01]  /*3ef0*/  FSETP.GEU.AND P5, PT, R37, -126, PT ;  /* 0xc2fc00002500780b */ /* 0x000fe20003fae000 */
[----:B------:R-:W-:Y:S01]  /*3f00*/  @!P2 FMUL R78, R78, 0.5 ;  /* 0x3f0000004e4ea820 */ /* 0x000fe20000400000 */
[--C-:B--2---:R-:W-:Y:S01]  /*3f10*/  FFMA R25, R76, UR6, -R13.reuse ;  /* 0x000000064c197c23 */ /* 0x104fe2000800080d */
[----:B------:R-:W-:Y:S02]  /*3f20*/  ULDC UR6, c[0x0][0x604] ;  /* 0x0001810000067ab9 */ /* 0x000fe40000000800 */
[----:B------:R-:W-:Y:S01]  /*3f30*/  @!P6 FMUL R29, R29, 0.5 ;  /* 0x3f0000001d1de820 */ /* 0x000fe20000400000 */
[--C-:B------:R-:W-:Y:S01]  /*3f40*/  FFMA R80, R77, UR6, -R13.reuse ;  /* 0x000000064d507c23 */ /* 0x100fe2000800080d */
[----:B------:R-:W1:Y:S01]  /*3f50*/  MUFU.EX2 R78, R78 ;  /* 0x0000004e004e7308 */ /* 0x000e620000000800 */
[----:B------:R-:W-:Y:S01]  /*3f60*/  ULDC UR6, c[0x0][0x604] ;  /* 0x0001810000067ab9 */ /* 0x000fe20000000800 */
[----:B------:R-:W-:Y:S01]  /*3f70*/  @!P3 FMUL R72, R72, 0.5 ;  /* 0x3f0000004848b820 */ /* 0x000fe20000400000 */
[--C-:B------:R-:W-:Y:S01]  /*3f80*/  FFMA R84, R84, UR6, -R13.reuse ;  /* 0x0000000654547c23 */ /* 0x100fe2000800080d */
[----:B------:R-:W-:Y:S01]  /*3f90*/  FFMA R13, R85, UR7, -R13 ;  /* 0x00000007550d7c23 */ /* 0x000fe2000800080d */
[----:B---3--:R-:W-:Y:S01]  /*3fa0*/  FADD R33, R17, R58 ;  /* 0x0000003a11217221 */ /* 0x008fe20000000000 */
[----:B------:R-:W-:Y:S01]  /*3fb0*/  @!P5 FMUL R37, R37, 0.5 ;  /* 0x3f0000002525d820 */ /* 0x000fe20000400000 */
[----:B----4-:R-:W-:Y:S01]  /*3fc0*/  @!P1 FMUL R69, R69, R69 ;  /* 0x0000004545459220 */ /* 0x010fe20000400000 */
[----:B------:R2:W3:Y:S01]  /*3fd0*/  MUFU.EX2 R81, R29 ;  /* 0x0000001d00517308 */ /* 0x0004e20000000800 */
[----:B-----5:R-:W-:Y:S01]  /*3fe0*/  @!P4 FMUL R73, R73, R73 ;  /* 0x000000494949c220 */ /* 0x020fe20000400000 */
[----:B------:R-:W-:Y:S01]  /*3ff0*/  FSETP.GEU.AND P4, PT, R25, -126, PT ;  /* 0xc2fc00001900780b */ /* 0x000fe20003f8e000 */
[----:B------:R-:W-:Y:S01]  /*4000*/  FADD R98, R33, R86 ;  /* 0x0000005621627221 */ /* 0x000fe20000000000 */
[----:B------:R-:W-:Y:S01]  /*4010*/  FADD R33, R26, R51 ;  /* 0x000000331a217221 */ /* 0x000fe20000000000 */
[----:B------:R-:W-:Y:S01]  /*4020*/  FADD R86, R35, R70 ;  /* 0x0000004623567221 */ /* 0x000fe20000000000 */
[----:B------:R-:W-:-:S02]  /*4030*/  F2FP.BF16.F32.PACK_AB R35, R38, R35 ;  /* 0x000000232623723e */ /* 0x000fc400000010ff */
[----:B------:R-:W4:Y:S01]  /*4040*/  MUFU.EX2 R76, R37 ;  /* 0x00000025004c7308 */ /* 0x000f220000000800 */
[----:B-1----:R-:W-:Y:S01]  /*4050*/  @!P2 FMUL R78, R78, R78 ;  /* 0x0000004e4e4ea220 */ /* 0x002fe20000400000 */
[----:B------:R-:W-:Y:S01]  /*4060*/  FSETP.GEU.AND P2, PT, R80, -126, PT ;  /* 0xc2fc00005000780b */ /* 0x000fe20003f4e000 */
[----:B--2---:R-:W-:Y:S01]  /*4070*/  FADD R29, R14, R43 ;  /* 0x0000002b0e1d7221 */ /* 0x004fe20000000000 */
[----:B------:R-:W-:Y:S01]  /*4080*/  FADD R100, R33, R88 ;  /* 0x0000005821647221 */ /* 0x000fe20000000000 */
[----:B------:R-:W-:Y:S01]  /*4090*/  FADD R33, R30, R55 ;  /* 0x000000371e217221 */ /* 0x000fe20000000000 */
[----:B------:R-:W-:Y:S01]  /*40a0*/  FADD R88, R46, R71 ;  /* 0x000000472e587221 */ /* 0x000fe20000000000 */
[----:B------:R-:W-:Y:S01]  /*40b0*/  @!P4 FMUL R25, R25, 0.5 ;  /* 0x3f0000001919c820 */ /* 0x000fe20000400000 */
[----:B------:R-:W-:Y:S01]  /*40c0*/  FADD R49, R29, R82 ;  /* 0x000000521d317221 */ /* 0x000fe20000000000 */
[----:B---3--:R-:W-:Y:S01]  /*40d0*/  @!P6 FMUL R81, R81, R81 ;  /* 0x000000515151e220 */ /* 0x008fe20000400000 */
[----:B------:R-:W-:Y:S01]  /*40e0*/  FSETP.GEU.AND P6, PT, R84, -126, PT ;  /* 0xc2fc00005400780b */ /* 0x000fe20003fce000 */
[----:B------:R1:W-:Y:S01]  /*40f0*/  MUFU.EX2 R77, R25 ;  /* 0x00000019004d7308 */ /* 0x0003e20000000800 */
[----:B------:R-:W-:Y:S01]  /*4100*/  FADD R82, R34, R59 ;  /* 0x0000003b22527221 */ /* 0x000fe20000000000 */
[----:B------:R-:W-:Y:S01]  /*4110*/  FADD R29, R27, R54 ;  /* 0x000000361b1d7221 */ /* 0x000fe20000000000 */
[----:B------:R-:W-:Y:S01]  /*4120*/  FADD R102, R33, R88 ;  /* 0x0000005821667221 */ /* 0x000fe20000000000 */
[----:B------:R-:W-:Y:S01]  /*4130*/  @!P2 FMUL R80, R80, 0.5 ;  /* 0x3f0000005050a820 */ /* 0x000fe20000400000 */
[----:B------:R-:W-:Y:S01]  /*4140*/  FADD R33, R36, R65 ;  /* 0x0000004124217221 */ /* 0x000fe20000000000 */
[----:B----4-:R-:W-:Y:S01]  /*4150*/  @!P5 FMUL R76, R76, R76 ;  /* 0x0000004c4c4cd220 */ /* 0x010fe20000400000 */
[----:B------:R-:W-:Y:S01]  /*4160*/  FSETP.GEU.AND P5, PT, R13, -126, PT ;  /* 0xc2fc00000d00780b */ /* 0x000fe20003fae000 */
[----:B------:R-:W2:Y:S01]  /*4170*/  MUFU.EX2 R72, R72 ;  /* 0x0000004800487308 */ /* 0x000ea20000000800 */
[----:B-1----:R-:W-:Y:S01]  /*4180*/  FADD R25, R15, R50 ;  /* 0x000000320f197221 */ /* 0x002fe20000000000 */
[----:B------:R-:W-:Y:S01]  /*4190*/  FADD R96, R29, R86 ;  /* 0x000000561d607221 */ /* 0x000fe20000000000 */
[----:B------:R-:W-:Y:S01]  /*41a0*/  FADD R29, R31, R62 ;  /* 0x0000003e1f1d7221 */ /* 0x000fe20000000000 */
[----:B------:R-:W-:Y:S01]  /*41b0*/  @!P6 FMUL R84, R84, 0.5 ;  /* 0x3f0000005454e820 */ /* 0x000fe20000400000 */
[----:B------:R-:W-:Y:S01]  /*41c0*/  FADD R53, R25, R82 ;  /* 0x0000005219357221 */ /* 0x000fe20000000000 */
[----:B------:R-:W-:Y:S01]  /*41d0*/  FADD R82, R38, R63 ;  /* 0x0000003f26527221 */ /* 0x000fe20000000000 */
[----:B------:R-:W-:Y:S01]  /*41e0*/  FADD R25, R22, R47 ;  /* 0x0000002f16197221 */ /* 0x000fe20000000000 */
[----:B------:R-:W1:Y:S01]  /*41f0*/  MUFU.EX2 R80, R80 ;  /* 0x0000005000507308 */ /* 0x000e620000000800 */
[----:B------:R-:W-:Y:S01]  /*4200*/  FADD R86, R39, R24 ;  /* 0x0000001827567221 */ /* 0x000fe20000000000 */
[----:B------:R-:W-:Y:S01]  /*4210*/  FADD R88, R52, R81 ;  /* 0x0000005134587221 */ /* 0x000fe20000000000 */
[----:B------:R-:W-:Y:S01]  /*4220*/  FADD R97, R25, R82 ;  /* 0x0000005219617221 */ /* 0x000fe20000000000 */
[----:B------:R-:W-:Y:S01]  /*4230*/  @!P5 FMUL R13, R13, 0.5 ;  /* 0x3f0000000d0dd820 */ /* 0x000fe20000400000 */
[----:B------:R-:W-:Y:S01]  /*4240*/  FADD R99, R29, R86 ;  /* 0x000000561d637221 */ /* 0x000fe20000000000 */
[----:B------:R-:W-:Y:S01]  /*4250*/  FADD R25, R28, R95 ;  /* 0x0000005f1c197221 */ /* 0x000fe20000000000 */
[----:B------:R-:W-:Y:S01]  /*4260*/  FADD R29, R75, R60 ;  /* 0x0000003c4b1d7221 */ /* 0x000fe20000000000 */
[----:B------:R3:W4:Y:S01]  /*4270*/  MUFU.EX2 R85, R84 ;  /* 0x0000005400557308 */ /* 0x0007220000000800 */
[----:B------:R-:W-:Y:S01]  /*4280*/  FADD R86, R89, R78 ;  /* 0x0000004e59567221 */ /* 0x000fe20000000000 */
[----:B------:R-:W-:Y:S01]  /*4290*/  FADD R37, R83, R68 ;  /* 0x0000004453257221 */ /* 0x000fe20000000000 */
[----:B------:R-:W-:Y:S01]  /*42a0*/  FADD R90, R93, R76 ;  /* 0x0000004c5d5a7221 */ /* 0x000fe20000000000 */
[----:B--2---:R-:W-:Y:S01]  /*42b0*/  @!P3 FMUL R72, R72, R72 ;  /* 0x000000484848b220 */ /* 0x004fe20000400000 */
[----:B------:R-:W-:Y:S01]  /*42c0*/  @!P4 FMUL R77, R77, R77 ;  /* 0x0000004d4d4dc220 */ /* 0x000fe20000400000 */
[----:B------:R-:W-:Y:S01]  /*42d0*/  FADD R92, R33, R88 ;  /* 0x00000058215c7221 */ /* 0x000fe20000000000 */
[----:B------:R-:W-:Y:S01]  /*42e0*/  FADD R45, R29, R86 ;  /* 0x000000561d2d7221 */ /* 0x000fe20000000000 */
[----:B------:R2:W5:Y:S01]  /*42f0*/  MUFU.EX2 R82, R13 ;  /* 0x0000000d00527308 */ /* 0x0005620000000800 */
[----:B---3--:R-:W-:Y:S01]  /*4300*/  FADD R84, R44, R73 ;  /* 0x000000492c547221 */ /* 0x008fe20000000000 */
[----:B-1----:R-:W-:Y:S01]  /*4310*/  @!P2 FMUL R80, R80, R80 ;  /* 0x000000505050a220 */ /* 0x002fe20000400000 */
[----:B------:R-:W-:Y:S01]  /*4320*/  FADD R94, R37, R90 ;  /* 0x0000005a255e7221 */ /* 0x000fe20000000000 */
[----:B------:R-:W-:Y:S01]  /*4330*/  FADD R29, R40, R69 ;  /* 0x00000045281d7221 */ /* 0x000fe20000000000 */
[----:B------:R-:W-:Y:S01]  /*4340*/  FADD R41, R25, R84 ;  /* 0x0000005419297221 */ /* 0x000fe20000000000 */
[----:B------:R-:W-:Y:S01]  /*4350*/  FADD R84, R48, R77 ;  /* 0x0000004d30547221 */ /* 0x000fe20000000000 */
[----:B------:R-:W-:Y:S01]  /*4360*/  FADD R25, R79, R64 ;  /* 0x000000404f197221 */ /* 0x000fe20000000000 */
[----:B------:R-:W-:Y:S01]  /*4370*/  FADD R86, R91, R80 ;  /* 0x000000505b567221 */ /* 0x000fe20000000000 */
[----:B----4-:R-:W-:Y:S01]  /*4380*/  @!P6 FMUL R85, R85, R85 ;  /* 0x000000555555e220 */ /* 0x010fe20000400000 */
[----:B--2---:R-:W-:Y:S01]  /*4390*/  FADD R13, R32, R61 ;  /* 0x0000003d200d7221 */ /* 0x004fe20000000000 */
[----:B------:R-:W-:Y:S01]  /*43a0*/  FADD R33, R87, R72 ;  /* 0x0000004857217221 */ /* 0x000fe20000000000 */
[----:B------:R-:W-:Y:S01]  /*43b0*/  FADD R25, R25, R86 ;  /* 0x0000005619197221 */ /* 0x000fe20000000000 */
[----:B------:R-:W-:Y:S01]  /*43c0*/  FADD R88, R56, R85 ;  /* 0x0000005538587221 */ /* 0x000fe20000000000 */
[----:B------:R-:W-:Y:S01]  /*43d0*/  FADD R13, R13, R84 ;  /* 0x000000540d0d7221 */ /* 0x000fe20000000000 */
[----:B------:R-:W-:Y:S01]  /*43e0*/  FADD R41, R41, R92 ;  /* 0x0000005c29297221 */ /* 0x000fe20000000000 */
[----:B------:R-:W-:Y:S01]  /*43f0*/  FADD R45, R45, R94 ;  /* 0x0000005e2d2d7221 */ /* 0x000fe20000000000 */
[----:B-----5:R-:W-:Y:S01]  /*4400*/  @!P5 FMUL R82, R82, R82 ;  /* 0x000000525252d220 */ /* 0x020fe20000400000 */
[----:B------:R-:W-:Y:S01]  /*4410*/  FADD R88, R29, R88 ;  /* 0x000000581d587221 */ /* 0x000fe20000000000 */
        /* <DEDUP_REMOVED lines=11> */
[----:B------:R-:W-:-:S02]  /*44d0*/  F2FP.BF16.F32.PACK_AB R25, R15, R14 ;  /* 0x0000000e0f19723e */ /* 0x000fc400000010ff */
[----:B------:R-:W-:Y:S01]  /*44e0*/  F2FP.BF16.F32.PACK_AB R29, R26, R17 ;  /* 0x000000111a1d723e */ /* 0x000fe200000010ff */
[----:B------:R-:W-:Y:S01]  /*44f0*/  FADD R90, R45, R90 ;  /* 0x0000005a2d5a7221 */ /* 0x000fe20000000000 */
[----:B------:R-:W-:Y:S01]  /*4500*/  F2FP.BF16.F32.PACK_AB R31, R30, R31 ;  /* 0x0000001f1e1f723e */ /* 0x000fe200000010ff */
[----:B------:R-:W-:Y:S01]  /*4510*/  FADD R13, R49, R102 ;  /* 0x00000066310d7221 */ /* 0x000fe20000000000 */
[----:B------:R-:W-:Y:S01]  /*4520*/  F2FP.BF16.F32.PACK_AB R33, R34, R21 ;  /* 0x000000152221723e */ /* 0x000fe200000010ff */
[----:B------:R-:W-:Y:S01]  /*4530*/  FADD R15, R41, R90 ;  /* 0x0000005a290f7221 */ /* 0x000fe20000000000 */
[----:B------:R-:W-:Y:S01]  /*4540*/  F2FP.BF16.F32.PACK_AB R41, R50, R43 ;  /* 0x0000002b3229723e */ /* 0x000fe200000010ff */
[----:B------:R-:W-:Y:S01]  /*4550*/  IMAD.MOV.U32 R17, RZ, RZ, 0x2 ;  /* 0x00000002ff117424 */ /* 0x000fe200078e00ff */
[----:B------:R-:W-:Y:S02]  /*4560*/  F2FP.BF16.F32.PACK_AB R43, R47, R54 ;  /* 0x000000362f2b723e */ /* 0x000fe400000010ff */
[----:B------:R-:W-:-:S02]  /*4570*/  F2FP.BF16.F32.PACK_AB R47, R55, R62 ;  /* 0x0000003e372f723e */ /* 0x000fc400000010ff */
[----:B------:R-:W-:Y:S02]  /*4580*/  F2FP.BF16.F32.PACK_AB R55, R71, R24 ;  /* 0x000000184737723e */ /* 0x000fe400000010ff */
[----:B------:R-:W-:Y:S02]  /*4590*/  F2FP.BF16.F32.PACK_AB R24, R75, R28 ;  /* 0x0000001c4b18723e */ /* 0x000fe400000010ff */
[----:B------:R-:W-:Y:S02]  /*45a0*/  F2FP.BF16.F32.PACK_AB R26, R79, R32 ;  /* 0x000000204f1a723e */ /* 0x000fe400000010ff */
[----:B------:R-:W-:Y:S02]  /*45b0*/  F2FP.BF16.F32.PACK_AB R28, R83, R36 ;  /* 0x00000024531c723e */ /* 0x000fe400000010ff */
        /* <DEDUP_REMOVED lines=20> */
[----:B------:R-:W-:-:S07]  /*4700*/  SHF.L.U32 R21, RZ, 0x1f, RZ ;  /* 0x0000001fff157819 */ /* 0x000fce00000006ff */
.L_x_23:
[----:B-1----:R1:W2:Y:S02]  /*4710*/  SYNCS.PHASECHK.TRANS64.TRYWAIT P1, [R2+URZ+0x1b008], R21 ;  /* 0x01b00815020075a7 */ /* 0x0022a4000802017f */
[----:B--2---:R-:W-:Y:S05]  /*4720*/  @!P1 NANOSLEEP.SYNCS 0x989680 ;  /* 0x009896800000995d */ /* 0x004fea0003900000 */
[----:B------:R-:W2:Y:S02]  /*4730*/  @!P1 SYNCS.PHASECHK.TRANS64 P1, [R2+URZ+0x1b008], R21 ;  /* 0x01b00815020095a7 */ /* 0x000ea4000802007f */
[----:B--2---:R-:W-:Y:S05]  /*4740*/  @!P1 BRA `(.L_x_23) ;  /* 0xfffffffc00f09947 */ /* 0x004fea000383ffff */
[----:B------:R-:W-:Y:S01]  /*4750*/  ULOP3.LUT UR15, UR15, 0x2000000, URZ, 0xfc, !UPT ;  /* 0x020000000f0f7892 */ /* 0x000fe2000f8efc3f */
[----:B------:R-:W-:Y:S01]  /*4760*/  WARPGROUP.ARRIVE ;  /* 0x00000000000079c5 */ /* 0x000fe20000000000 */
[----:B------:R-:W-:Y:S01]  /*4770*/  UMOV UR7, 0x80000020 ;  /* 0x8000002000077882 */ /* 0x000fe20000000000 */
[----:B------:R-:W-:Y:S01]  /*4780*/  ISETP.GE.AND P1, PT, R18, 0x3, PT ;  /* 0x000000031200780c */ /* 0x000fe20003f26270 */
[----:B------:R-:W-:Y:S01]  /*4790*/  UIADD3 UR6, UR15, 0x600, URZ ;  /* 0x000006000f067890 */ /* 0x000fe2000fffe03f */
[----:B------:R-:W-:Y:S01]  /*47a0*/  IADD3 R14, R2, 0x1b020, RZ ;  /* 0x0001b020020e7810 */ /* 0x000fe20007ffe0ff */
[----:B------:R-:W-:Y:S01]  /*47b0*/  VIADD R12, R12, 0x80 ;  /* 0x000000800c0c7836 */ /* 0x000fe20000000000 */
[----:B------:R-:W-:Y:S02]  /*47c0*/  IADD3 R18, R18, -0x1, RZ ;  /* 0xffffffff12127810 */ /* 0x000fe40007ffe0ff */
[----:B-1----:R-:W-:-:S04]  /*47d0*/  PRMT R21, RZ, 0x654, R14 ;  /* 0x00000654ff157816 */ /* 0x002fc8000000000e */
[----:B------:R-:W-:Y:S01]  /*47e0*/  HGMMA.64x96x16.F32.BF16 R88, R24, gdesc[UR4].tnspB, RZ, !UPT, gsb0 ;  /* 0x4160000418587df0 */ /* 0x000fe2000c0018ff */
[----:B------:R-:W-:Y:S01]  /*47f0*/  UIADD3 UR6, UR15, 0x640, URZ ;  /* 0x000006400f067890 */ /* 0x000fe2000fffe03f */
[----:B------:R-:W-:Y:S01]  /*4800*/  UMOV UR7, 0x80000020 ;  /* 0x8000002000077882 */ /* 0x000fe20000000000 */
[----:B------:R-:W-:Y:S02]  /*4810*/  WARPGROUP.DEPBAR.LE gsb0, 0x0 ;  /* 0x00008000000079c5 */ /* 0x000fe40000010000 */
[----:B------:R-:W-:-:S06]  /*4820*/  WARPGROUP.ARRIVE ;  /* 0x00000000000079c5 */ /* 0x000fcc0000000000 */
[----:B------:R-:W-:Y:S01]  /*4830*/  HGMMA.64x96x16.F32.BF16 R88, R28, gdesc[UR4].tnspB, R88, gsb0 ;  /* 0x416000041c587df0 */ /* 0x000fe20008001858 */
        /* <DEDUP_REMOVED lines=29> */
[----:B------:R-:W-:Y:S03]  /*4a10*/  HGMMA.64x96x16.F32.BF16 R88, R52, gdesc[UR4].tnspB, R88, gsb0 ;  /* 0x4160000434587df0 */ /* 0x000fe60008001858 */
[----:B------:R-:W-:Y:S02]  /*4a20*/  WARPGROUP.DEPBAR.LE gsb0, 0x0 ;  /* 0x00008000000079c5 */ /* 0x000fe40000010000 */
[----:B------:R1:W-:Y:S01]  /*4a30*/  SYNCS.ARRIVE.TRANS64.RED.A1T0 RZ, [R21+URZ], RZ ;  /* 0x000000ff15ff79a7 */ /* 0x0003e2000810043f */
[----:B------:R-:W-:Y:S05]  /*4a40*/  @!P1 BRA `(.L_x_24) ;  /* 0x0000003000549947 */ /* 0x000fea0003800000 */
[----:B------:R-:W-:Y:S01]  /*4a50*/  IMAD.MOV.U32 R23, RZ, RZ, R19 ;  /* 0x000000ffff177224 */ /* 0x000fe200078e0013 */
[----:B-1----:R-:W-:Y:S01]  /*4a60*/  MOV R21, R20 ;  /* 0x0000001400157202 */ /* 0x002fe20000000f00 */
[----:B------:R-:W-:Y:S01]  /*4a70*/  IMAD.MOV.U32 R17, RZ, RZ, 0x2 ;  /* 0x00000002ff117424 */ /* 0x000fe200078e00ff */
[----:B------:R-:W-:Y:S01]  /*4a80*/  MOV R7, 0x1 ;  /* 0x0000000100077802 */ /* 0x000fe20000000f00 */
[----:B------:R-:W-:Y:S01]  /*4a90*/  IMAD.MOV.U32 R4, RZ, RZ, RZ ;  /* 0x000000ffff047224 */ /* 0x000fe200078e00ff */
[----:B------:R-:W-:-:S06]  /*4aa0*/  ULDC.64 UR22, c[0x0][0x198] ;  /* 0x0000660000167ab9 */ /* 0x000fcc0000000a00 */
.L_x_36:
[C---:B------:R-:W-:Y:S01]  /*4ab0*/  ISETP.GT.AND P1, PT, R18.reuse, 0x2, PT ;  /* 0x000000021200780c */ /* 0x040fe20003f24270 */
[----:B------:R-:W-:Y:S01]  /*4ac0*/  IMAD R20, R17, 0x8, R2 ;  /* 0x0000000811147824 */ /* 0x000fe200078e0202 */
[----:B------:R-:W-:Y:S02]  /*4ad0*/  IADD3 R18, R18, -0x1, RZ ;  /* 0xffffffff12127810 */ /* 0x000fe40007ffe0ff */
[----:B------:R-:W-:-:S09]  /*4ae0*/  SHF.L.U32 R19, R4, 0x1f, RZ ;  /* 0x0000001f04137819 */ /* 0x000fd200000006ff */
.L_x_25:
[----:B-1----:R1:W2:Y:S02]  /*4af0*/  SYNCS.PHASECHK.TRANS64.TRYWAIT P2, [R20+URZ+0x1b000], R19 ;  /* 0x01b00013140075a7 */ /* 0x0022a4000804017f */
[----:B--2---:R-:W-:Y:S05]  /*4b00*/  @!P2 NANOSLEEP.SYNCS 0x989680 ;  /* 0x009896800000a95d */ /* 0x004fea0003900000 */
[----:B------:R-:W2:Y:S02]  /*4b10*/  @!P2 SYNCS.PHASECHK.TRANS64 P2, [R20+URZ+0x1b000], R19 ;  /* 0x01b000131400a5a7 */ /* 0x000ea4000804007f */
[----:B--2---:R-:W-:Y:S05]  /*4b20*/  @!P2 BRA `(.L_x_25) ;  /* 0xfffffffc00f0a947 */ /* 0x004fea000383ffff */
[----:B------:R-:W-:Y:S05]  /*4b30*/  WARPSYNC.ALL ;  /* 0x0000000000007948 */ /* 0x000fea0003800000 */
[----:B------:R-:W-:Y:S01]  /*4b40*/  R2UR UR58, R17 ;  /* 0x00000000113a72ca */ /* 0x000fe200000e0000 */
[----:B------:R-:W-:Y:S01]  /*4b50*/  WARPGROUP.ARRIVE ;  /* 0x00000000000079c5 */ /* 0x000fe20000000000 */
[----:B------:R-:W-:Y:S01]  /*4b60*/  UMOV UR59, 0x80000020 ;  /* 0x80000020003b7882 */ /* 0x000fe20000000000 */
[----:B------:R-:W-:Y:S01]  /*4b70*/  UMOV UR55, 0x80000020 ;  /* 0x8000002000377882 */ /* 0x000fe20000000000 */
[----:B------:R-:W-:Y:S01]  /*4b80*/  UMOV UR51, 0x80000020 ;  /* 0x8000002000337882 */ /* 0x000fe20000000000 */
[----:B------:R-:W-:Y:S01]  /*4b90*/  UMOV UR47, 0x80000020 ;  /* 0x80000020002f7882 */ /* 0x000fe20000000000 */
[----:B------:R-:W-:Y:S01]  /*4ba0*/  UMOV UR43, 0x80000020 ;  /* 0x80000020002b7882 */ /* 0x000fe20000000000 */
[----:B------:R-:W-:Y:S01]  /*4bb0*/  UMOV UR7, 0x80000020 ;  /* 0x8000002000077882 */ /* 0x000fe20000000000 */
[----:B------:R-:W-:-:S05]  /*4bc0*/  ISETP.NE.AND P2, PT, R10, RZ, PT ;  /* 0x000000ff0a00720c */ /* 0x000fca0003f45270 */
[----:B------:R-:W-:-:S04]  /*4bd0*/  UIMAD UR58, UR58, 0x600, UR14 ;  /* 0x000006003a3a78a4 */ /* 0x000fc8000f8e020e */
[----:B------:R-:W-:Y:S02]  /*4be0*/  UIADD3 UR54, UR58, 0x2, URZ ;  /* 0x000000023a367890 */ /* 0x000fe4000fffe03f */
[----:B------:R-:W-:Y:S02]  /*4bf0*/  UIADD3 UR50, UR58, 0x200, URZ ;  /* 0x000002003a327890 */ /* 0x000fe4000fffe03f */
[----:B------:R-:W-:Y:S02]  /*4c00*/  UIADD3 UR46, UR58, 0x202, URZ ;  /* 0x000002023a2e7890 */ /* 0x000fe4000fffe03f */
[----:B------:R-:W-:Y:S01]  /*4c10*/  HGMMA.64x128x16.F32.BF16 R24, gdesc[UR56], RZ, !UPT, gsb0 ;  /* 0x01e00000381879f0 */ /* 0x000fe2000c0018ff */
[----:B------:R-:W-:Y:S02]  /*4c20*/  UIADD3 UR42, UR58, 0x400, URZ ;  /* 0x000004003a2a7890 */ /* 0x000fe4000fffe03f */
[----:B------:R-:W-:Y:S01]  /*4c30*/  UIADD3 UR6, UR58, 0x402, URZ ;  /* 0x000004023a067890 */ /* 0x000fe2000fffe03f */
[----:B------:R-:W-:-:S02]  /*4c40*/  WARPGROUP.DEPBAR.LE gsb0, 0x0 ;  /* 0x00008000000079c5 */ /* 0x000fc40000010000 */
        /* <DEDUP_REMOVED lines=15> */
[----:B------:R-:W-:Y:S05]  /*4d40*/  @P2 BRA `(.L_x_26) ;  /* 0x0000000000c42947 */ /* 0x000fea0003800000 */
[----:B------:R-:W-:-:S13]  /*4d50*/  ISETP.LT.OR P3, PT, R8, 0x1, !P0 ;  /* 0x000000010800780c */ /* 0x000fda0004761670 */
[----:B------:R-:W-:Y:S05]  /*4d60*/  @P3 BRA `(.L_x_27) ;  /* 0x0000000000b83947 */ /* 0x000fea0003800000 */
[----:B------:R-:W-:Y:S02]  /*4d70*/  ISETP.NE.AND P4, PT, R0, RZ, PT ;  /* 0x000000ff0000720c */ /* 0x000fe40003f85270 */
[----:B-1----:R-:W-:Y:S02]  /*4d80*/  LEA R19, R5, R2, 0x3 ;  /* 0x0000000205137211 */ /* 0x002fe400078e18ff */
[----:B------:R-:W-:-:S09]  /*4d90*/  SHF.L.U32 R20, R6, 0x1f, RZ ;  /* 0x0000001f06147819 */ /* 0x000fd200000006ff */
.L_x_28:
[----:B-1----:R1:W2:Y:S02]  /*4da0*/  SYNCS.PHASECHK.TRANS64.TRYWAIT P3, [R19+URZ+0x1b020], R20 ;  /* 0x01b02014130075a7 */ /* 0x0022a4000806017f */
[----:B--2---:R-:W-:Y:S05]  /*4db0*/  @!P3 NANOSLEEP.SYNCS 0x989680 ;  /* 0x009896800000b95d */ /* 0x004fea0003900000 */
[----:B------:R-:W2:Y:S02]  /*4dc0*/  @!P3 SYNCS.PHASECHK.TRANS64 P3, [R19+URZ+0x1b020], R20 ;  /* 0x01b020141300b5a7 */ /* 0x000ea4000806007f */
[----:B--2---:R-:W-:Y:S05]  /*4dd0*/  @!P3 BRA `(.L_x_28) ;  /* 0xfffffffc00f0b947 */ /* 0x004fea000383ffff */
[----:B------:R-:W-:Y:S05]  /*4de0*/  @P4 BRA `(.L_x_29) ;  /* 0x0000000000144947 */ /* 0x000fea0003800000 */
[----:B------:R-:W-:Y:S01]  /*4df0*/  LOP3.LUT P3, RZ, R16, 0x1f, RZ, 0xc0, !PT ;  /* 0x0000001f10ff7812 */ /* 0x000fe2000786c0ff */
[----:B-1----:R-:W-:-:S04]  /*4e00*/  IMAD.MOV.U32 R20, RZ, RZ, 0x6000 ;  /* 0x00006000ff147424 */ /* 0x002fc800078e00ff */
[----:B------:R2:W-:Y:S08]  /*4e10*/  SYNCS.ARRIVE.TRANS64 RZ, [R19+URZ+0x1b000], R20 ;  /* 0x01b0001413ff79a7 */ /* 0x0005f0000800003f */
[----:B------:R-:W-:Y:S05]  /*4e20*/  @!P3 BRA `(.L_x_29) ;  /* 0x000000000004b947 */ /* 0x000fea0003800000 */
[----:B------:R-:W-:Y:S01]  /*4e30*/  BPT.TRAP 0x1 ;  /* 0x000000040000795c */ /* 0x000fe20000300000 */
.L_x_29:
[----:B-12---:R-:W-:Y:S01]  /*4e40*/  IMAD R20, R5, 0x6000, R2 ;  /* 0x0000600005147824 */ /* 0x006fe200078e0202 */
[----:B------:R-:W-:Y:S01]  /*4e50*/  R2UR UR35, R9 ;  /* 0x00000000092372ca */ /* 0x000fe200000e0000 */
[----:B------:R-:W-:Y:S01]  /*4e60*/  UIADD3 UR6, UP0, UR22, 0x1f0, URZ ;  /* 0x000001f016067890 */ /* 0x000fe2000ff1e03f */
[----:B------:R-:W-:Y:S01]  /*4e70*/  R2UR UR33, R19 ;  /* 0x00000000132172ca */ /* 0x000fe200000e0000 */
[----:B------:R-:W-:Y:S01]  /*4e80*/  UMOV UR24, 0x0 ;  /* 0x0000000000187882 */ /* 0x000fe20000000000 */
[----:B------:R-:W-:Y:S01]  /*4e90*/  R2UR UR8, R20 ;  /* 0x00000000140872ca */ /* 0x000fe200000e0000 */
[----:B------:R-:W-:Y:S01]  /*4ea0*/  UIADD3.X UR7, URZ, UR23, URZ, UP0, !UPT ;  /* 0x000000173f077290 */ /* 0x000fe200087fe43f */
[----:B------:R-:W-:Y:S01]  /*4eb0*/  IADD3 R5, R5, 0x1, RZ ;  /* 0x0000000105057810 */ /* 0x000fe20007ffe0ff */
[----:B------:R-:W-:Y:S01]  /*4ec0*/  UMOV UR25, 0x10000000 ;  /* 0x1000000000197882 */ /* 0x000fe20000000000 */
[----:B------:R-:W-:Y:S01]  /*4ed0*/  UMOV UR34, URZ ;  /* 0x0000003f00227c82 */ /* 0x000fe20008000000 */
[----:B------:R-:W-:Y:S01]  /*4ee0*/  UMOV UR18, 0x20 ;  /* 0x0000002000127882 */ /* 0x000fe20000000000 */
[----:B------:R-:W-:Y:S01]  /*4ef0*/  UMOV UR20, UR36 ;  /* 0x0000002400147c82 */ /* 0x000fe20008000000 */
[----:B------:R-:W-:Y:S01]  /*4f00*/  UMOV UR21, UR37 ;  /* 0x0000002500157c82 */ /* 0x000fe20008000000 */
[----:B------:R-:W-:Y:S01]  /*4f10*/  UMOV UR10, 0x40 ;  /* 0x00000040000a7882 */ /* 0x000fe20000000000 */
[----:B------:R-:W-:Y:S01]  /*4f20*/  USHF.L.U32 UR35, UR35, 0x7, URZ ;  /* 0x0000000723237899 */ /* 0x000fe2000800063f */
[----:B------:R-:W-:Y:S01]  /*4f30*/  ISETP.NE.AND P3, PT, R5, 0x4, PT ;  /* 0x000000040500780c */ /* 0x000fe20003f65270 */
[----:B------:R-:W-:-:S02]  /*4f40*/  UIADD3 UR33, UR33, 0x1b000, URZ ;  /* 0x0001b00021217890 */ /* 0x000fc4000fffe03f */
[----:B------:R-:W-:Y:S01]  /*4f50*/  UIADD3 UR32, UR8, 0x3000, URZ ;  /* 0x0000300008207890 */ /* 0x000fe2000fffe03f */
[----:B------:R-:W-:Y:S01]  /*4f60*/  SEL R19, RZ, 0x1, P3 ;  /* 0x00000001ff137807 */ /* 0x000fe20001800000 */
        /* <DEDUP_REMOVED lines=8> */
[----:B------:R-:W-:Y:S01]  /*4ff0*/  UMOV UR9, UR33 ;  /* 0x0000002100097c82 */ /* 0x000fe20008000000 */
[----:B------:R-:W-:Y:S01]  /*5000*/  UMOV UR11, UR35 ;  /* 0x00000023000b7c82 */ /* 0x000fe20008000000 */
[----:B------:R2:W-:Y:S01]  /*5010*/  UTMALDG.4D [UR32], [UR6], desc[UR24] ;  /* 0x00001820060075b4 */ /* 0x0005e20008019000 */
[----:B------:R2:W-:Y:S01]  /*5020*/  UTMALDG.4D [UR16], [UR6], desc[UR24] ;  /* 0x00001810060075b4 */ /* 0x0005e20008019000 */
[----:B------:R2:W-:Y:S02]  /*5030*/  UTMALDG.4D [UR8], [UR6], desc[UR24] ;  /* 0x00001808060075b4 */ /* 0x0005e40008019000 */
[----:B--2---:R-:W-:Y:S01]  /*5040*/  NOP ;  /* 0x0000000000007918 */ /* 0x004fe20000000000 */
.L_x_27:
[----:B------:R-:W-:-:S07]  /*5050*/  VIADD R8, R8, 0xffffffff ;  /* 0xffffffff08087836 */ /* 0x000fce0000000000 */
.L_x_26:
[----:B------:R-:W-:Y:S01]  /*5060*/  IADD3 R17, R17, 0x1, RZ ;  /* 0x0000000111117810 */ /* 0x000fe20007ffe0ff */
[----:B------:R-:W-:Y:S05]  /*5070*/  WARPSYNC.ALL ;  /* 0x0000000000007948 */ /* 0x000fea0003800000 */
[----:B------:R-:W-:-:S04]  /*5080*/  ISETP.NE.AND P3, PT, R17, 0x4, PT ;  /* 0x000000041100780c */ /* 0x000fc80003f65270 */
[----:B-1----:R-:W-:Y:S02]  /*5090*/  SEL R19, RZ, 0x1, P3 ;  /* 0x00000001ff137807 */ /* 0x002fe40001800000 */
[----:B------:R-:W-:Y:S02]  /*50a0*/  SEL R17, R17, RZ, P3 ;  /* 0x000000ff11117207 */ /* 0x000fe40001800000 */
[----:B------:R-:W-:Y:S02]  /*50b0*/  LOP3.LUT R4, R4, R19, RZ, 0x3c, !PT ;  /* 0x0000001304047212 */ /* 0x000fe400078e3cff */
[----:B------:R-:W-:Y:S01]  /*50c0*/  FMNMX R20, R24, R23, !PT ;  /* 0x0000001718147209 */ /* 0x000fe20007800000 */
[----:B------:R-:W-:Y:S01]  /*50d0*/  ULDC UR6, c[0x0][0x604] ;  /* 0x0001810000067ab9 */ /* 0x000fe20000000800 */
[----:B------:R-:W-:Y:S01]  /*50e0*/  FMNMX R22, R26, R21, !PT ;  /* 0x000000151a167209 */ /* 0x000fe20007800000 */
[----:B------:R-:W-:Y:S01]  /*50f0*/  IMAD R142, R17, 0x8, R2 ;  /* 0x00000008118e7824 */ /* 0x000fe200078e0202 */
[----:B------:R-:W-:-:S02]  /*5100*/  FMNMX R19, R25, R20, !PT ;  /* 0x0000001419137209 */ /* 0x000fc40007800000 */
[----:B------:R-:W-:Y:S02]  /*5110*/  FMNMX R137, R27, R22, !PT ;  /* 0x000000161b897209 */ /* 0x000fe40007800000 */
[----:B------:R-:W-:Y:S02]  /*5120*/  FMNMX R20, R28, R19, !PT ;  /* 0x000000131c147209 */ /* 0x000fe40007800000 */
[----:B------:R-:W-:Y:S02]  /*5130*/  FMNMX R22, R30, R137, !PT ;  /* 0x000000891e167209 */ /* 0x000fe40007800000 */
[----:B------:R-:W-:Y:S02]  /*5140*/  FMNMX R19, R29, R20, !PT ;  /* 0x000000141d137209 */ /* 0x000fe40007800000 */
[----:B------:R-:W-:Y:S02]  /*5150*/  FMNMX R137, R31, R22, !PT ;  /* 0x000000161f897209 */ /* 0x000fe40007800000 */
        /* <DEDUP_REMOVED lines=55> */
[----:B------:R-:W-:-:S03]  /*54d0*/  FMNMX R136, R87, R136, !PT ;  /* 0x0000008857887209 */ /* 0x000fc60007800000 */
[----:B------:R-:W1:Y:S04]  /*54e0*/  SHFL.BFLY PT, R19, R22, 0x1, 0x1f ;  /* 0x0c201f0016137f89 */ /* 0x000e6800000e0000 */
[----:B------:R-:W2:Y:S01]  /*54f0*/  SHFL.BFLY PT, R139, R136, 0x1, 0x1f ;  /* 0x0c201f00888b7f89 */ /* 0x000ea200000e0000 */
[----:B-1----:R-:W-:Y:S02]  /*5500*/  FMNMX R137, R22, R19, !PT ;  /* 0x0000001316897209 */ /* 0x002fe40007800000 */
[----:B--2---:R-:W-:-:S03]  /*5510*/  FMNMX R139, R136, R139, !PT ;  /* 0x0000008b888b7209 */ /* 0x004fc60007800000 */
[----:B------:R-:W1:Y:S04]  /*5520*/  SHFL.BFLY PT, R20, R137, 0x2, 0x1f ;  /* 0x0c401f0089147f89 */ /* 0x000e6800000e0000 */
[----:B------:R-:W2:Y:S01]  /*5530*/  SHFL.BFLY PT, R138, R139, 0x2, 0x1f ;  /* 0x0c401f008b8a7f89 */ /* 0x000ea200000e0000 */
[----:B-1----:R-:W-:Y:S01]  /*5540*/  FMNMX R19, R137, R20, !PT ;  /* 0x0000001489137209 */ /* 0x002fe20007800000 */
[C---:B------:R-:W-:Y:S01]  /*5550*/  IMAD R137, R7.reuse, 0x8, R14 ;  /* 0x0000000807897824 */ /* 0x040fe200078e020e */
[----:B------:R-:W-:Y:S02]  /*5560*/  IADD3 R7, R7, 0x1, RZ ;  /* 0x0000000107077810 */ /* 0x000fe40007ffe0ff */
[----:B--2---:R-:W-:Y:S02]  /*5570*/  FMNMX R20, R139, R138, !PT ;  /* 0x0000008a8b147209 */ /* 0x004fe40007800000 */
[----:B------:R-:W-:-:S02]  /*5580*/  FSETP.NEU.AND P3, PT, R19, -INF , PT ;  /* 0xff8000001300780b */ /* 0x000fc40003f6d000 */
[C---:B------:R-:W-:Y:S02]  /*5590*/  FSETP.NEU.AND P4, PT, R20.reuse, -INF , PT ;  /* 0xff8000001400780b */ /* 0x040fe40003f8d000 */
[----:B------:R-:W-:Y:S02]  /*55a0*/  FSEL R138, R19, RZ, P3 ;  /* 0x000000ff138a7208 */ /* 0x000fe40001800000 */
[----:B------:R-:W-:Y:S02]  /*55b0*/  FSEL R140, R20, RZ, P4 ;  /* 0x000000ff148c7208 */ /* 0x000fe40002000000 */
[----:B------:R-:W-:Y:S01]  /*55c0*/  PRMT R137, RZ, 0x654, R137 ;  /* 0x00000654ff897816 */ /* 0x000fe20000000089 */
[----:B------:R-:W-:Y:S02]  /*55d0*/  FADD R22, -R138, R23 ;  /* 0x000000178a167221 */ /* 0x000fe40000000100 */
[----:B------:R-:W-:Y:S01]  /*55e0*/  FADD R23, -R140, R21 ;  /* 0x000000158c177221 */ /* 0x000fe20000000100 */
[----:B------:R1:W-:Y:S01]  /*55f0*/  SYNCS.ARRIVE.TRANS64.RED.A1T0 RZ, [R137+URZ], RZ ;  /* 0x000000ff89ff79a7 */ /* 0x0003e2000810043f */
[----:B------:R-:W-:-:S02]  /*5600*/  FMUL R21, R22, UR6 ;  /* 0x0000000616157c20 */ /* 0x000fc40008400000 */
[----:B------:R-:W-:-:S03]  /*5610*/  FMUL R23, R23, UR6 ;  /* 0x0000000617177c20 */ /* 0x000fc60008400000 */
[----:B------:R-:W-:Y:S02]  /*5620*/  FSETP.GEU.AND P3, PT, R21, -126, PT ;  /* 0xc2fc00001500780b */ /* 0x000fe40003f6e000 */
[----:B------:R-:W-:Y:S02]  /*5630*/  FSETP.GEU.AND P4, PT, R23, -126, PT ;  /* 0xc2fc00001700780b */ /* 0x000fe40003f8e000 */
[----:B-1----:R-:W-:-:S09]  /*5640*/  SHF.L.U32 R137, R4, 0x1f, RZ ;  /* 0x0000001f04897819 */ /* 0x002fd200000006ff */
[----:B------:R-:W-:Y:S02]  /*5650*/  @!P3 FMUL R21, R21, 0.5 ;  /* 0x3f0000001515b820 */ /* 0x000fe40000400000 */
[----:B------:R-:W-:Y:S02]  /*5660*/  @!P4 FMUL R23, R23, 0.5 ;  /* 0x3f0000001717c820 */ /* 0x000fe40000400000 */
[----:B------:R-:W1:Y:S08]  /*5670*/  MUFU.EX2 R22, R21 ;  /* 0x0000001500167308 */ /* 0x000e700000000800 */
[----:B------:R-:W2:Y:S01]  /*5680*/  MUFU.EX2 R136, R23 ;  /* 0x0000001700887308 */ /* 0x000ea20000000800 */
[----:B-1----:R-:W-:Y:S01]  /*5690*/  @!P3 FMUL R22, R22, R22 ;  /* 0x000000161616b220 */ /* 0x002fe20000400000 */
[----:B------:R-:W-:-:S03]  /*56a0*/  ISETP.NE.AND P3, PT, R7, 0x4, PT ;  /* 0x000000040700780c */ /* 0x000fc60003f65270 */
[-C--:B------:R-:W-:Y:S01]  /*56b0*/  FMUL R88, R88, R22.reuse ;  /* 0x0000001658587220 */ /* 0x080fe20000400000 */
[-C--:B------:R-:W-:Y:S01]  /*56c0*/  FMUL R89, R89, R22.reuse ;  /* 0x0000001659597220 */ /* 0x080fe20000400000 */
[-C--:B------:R-:W-:Y:S01]  /*56d0*/  FMUL R92, R92, R22.reuse ;  /* 0x000000165c5c7220 */ /* 0x080fe20000400000 */
[----:B------:R-:W-:Y:S01]  /*56e0*/  FMUL R93, R93, R22 ;  /* 0x000000165d5d7220 */ /* 0x000fe20000400000 */
[----:B--2---:R-:W-:Y:S01]  /*56f0*/  @!P4 FMUL R136, R136, R136 ;  /* 0x000000888888c220 */ /* 0x004fe20000400000 */
[-C--:B------:R-:W-:Y:S01]  /*5700*/  FMUL R96, R96, R22.reuse ;  /* 0x0000001660607220 */ /* 0x080fe20000400000 */
        /* <DEDUP_REMOVED lines=18> */
[----:B------:R-:W-:Y:S01]  /*5830*/  FMUL R133, R133, R22 ;  /* 0x0000001685857220 */ /* 0x000fe20000400000 */
        /* <DEDUP_REMOVED lines=23> */
[----:B------:R-:W-:-:S07]  /*59b0*/  FMUL R135, R135, R136 ;  /* 0x0000008887877220 */ /* 0x000fce0000400000 */
.L_x_30:
[----:B-1----:R1:W2:Y:S02]  /*59c0*/  SYNCS.PHASECHK.TRANS64.TRYWAIT P4, [R142+URZ+0x1b000], R137 ;  /* 0x01b000898e0075a7 */ /* 0x0022a4000808017f */
[----:B--2---:R-:W-:Y:S05]  /*59d0*/  @!P4 NANOSLEEP.SYNCS 0x989680 ;  /* 0x009896800000c95d */ /* 0x004fea0003900000 */
[----:B------:R-:W2:Y:S02]  /*59e0*/  @!P4 SYNCS.PHASECHK.TRANS64 P4, [R142+URZ+0x1b000], R137 ;  /* 0x01b000898e00c5a7 */ /* 0x000ea4000808007f */
[----:B--2---:R-:W-:Y:S05]  /*59f0*/  @!P4 BRA `(.L_x_30) ;  /* 0xfffffffc00f0c947 */ /* 0x004fea000383ffff */
[----:B------:R-:W-:Y:S01]  /*5a00*/  ULDC UR7, c[0x0][0x604] ;  /* 0x0001810000077ab9 */ /* 0x000fe20000000800 */
[----:B------:R-:W-:Y:S01]  /*5a10*/  R2UR UR6, R17 ;  /* 0x00000000110672ca */ /* 0x000fe200000e0000 */
[----:B-1----:R-:W-:Y:S01]  /*5a20*/  FMUL R137, R138, UR7 ;  /* 0x000000078a897c20 */ /* 0x002fe20008400000 */
[----:B------:R-:W-:Y:S01]  /*5a30*/  FMUL R139, R140, UR7 ;  /* 0x000000078c8b7c20 */ /* 0x000fe20008400000 */
[----:B------:R-:W-:Y:S01]  /*5a40*/  UMOV UR11, 0x80000020 ;  /* 0x80000020000b7882 */ /* 0x000fe20000000000 */
[----:B------:R-:W-:Y:S01]  /*5a50*/  SEL R7, R7, RZ, P3 ;  /* 0x000000ff07077207 */ /* 0x000fe20001800000 */
[--C-:B------:R-:W-:Y:S01]  /*5a60*/  FFMA R24, R24, UR7, -R137.reuse ;  /* 0x0000000718187c23 */ /* 0x100fe20008000889 */
[--C-:B------:R-:W-:Y:S01]  /*5a70*/  FFMA R25, R25, UR7, -R137.reuse ;  /* 0x0000000719197c23 */ /* 0x100fe20008000889 */
[--C-:B------:R-:W-:Y:S01]  /*5a80*/  FFMA R28, R28, UR7, -R137.reuse ;  /* 0x000000071c1c7c23 */ /* 0x100fe20008000889 */
[----:B------:R-:W-:Y:S01]  /*5a90*/  FFMA R29, R29, UR7, -R137 ;  /* 0x000000071d1d7c23 */ /* 0x000fe20008000889 */
[--C-:B------:R-:W-:Y:S01]  /*5aa0*/  FFMA R26, R26, UR7, -R139.reuse ;  /* 0x000000071a1a7c23 */ /* 0x100fe2000800088b */
[----:B------:R-:W-:Y:S01]  /*5ab0*/  FSETP.GEU.AND P6, PT, R24, -126, PT ;  /* 0xc2fc00001800780b */ /* 0x000fe20003fce000 */
[--C-:B------:R-:W-:Y:S01]  /*5ac0*/  FFMA R27, R27, UR7, -R139.reuse ;  /* 0x000000071b1b7c23 */ /* 0x100fe2000800088b */
[----:B------:R-:W-:Y:S01]  /*5ad0*/  FSETP.GEU.AND P5, PT, R25, -126, PT ;  /* 0xc2fc00001900780b */ /* 0x000fe20003fae000 */
[--C-:B------:R-:W-:Y:S01]  /*5ae0*/  FFMA R30, R30, UR7, -R139.reuse ;  /* 0x000000071e1e7c23 */ /* 0x100fe2000800088b */
[----:B------:R-:W-:Y:S01]  /*5af0*/  FSETP.GEU.AND P4, PT, R28, -126, PT ;  /* 0xc2fc00001c00780b */ /* 0x000fe20003f8e000 */
[----:B------:R-:W-:Y:S01]  /*5b00*/  FFMA R31, R31, UR7, -R139 ;  /* 0x000000071f1f7c23 */ /* 0x000fe2000800088b */
[--C-:B------:R-:W-:Y:S01]  /*5b10*/  FFMA R32, R32, UR7, -R137.reuse ;  /* 0x0000000720207c23 */ /* 0x100fe20008000889 */
[--C-:B------:R-:W-:Y:S01]  /*5b20*/  FFMA R33, R33, UR7, -R137.reuse ;  /* 0x0000000721217c23 */ /* 0x100fe20008000889 */
[----:B------:R-:W-:Y:S01]  /*5b30*/  UIMAD UR6, UR6, 0x600, UR15 ;  /* 0x00000600060678a4 */ /* 0x000fe2000f8e020f */
[--C-:B------:R-:W-:Y:S01]  /*5b40*/  FFMA R36, R36, UR7, -R137.reuse ;  /* 0x0000000724247c23 */ /* 0x100fe20008000889 */
[----:B------:R-:W-:Y:S01]  /*5b50*/  FFMA R37, R37, UR7, -R137 ;  /* 0x0000000725257c23 */ /* 0x000fe20008000889 */
[--C-:B------:R-:W-:Y:S01]  /*5b60*/  FFMA R34, R34, UR7, -R139.reuse ;  /* 0x0000000722227c23 */ /* 0x100fe2000800088b */
[--C-:B------:R-:W-:Y:S01]  /*5b70*/  FFMA R35, R35, UR7, -R139.reuse ;  /* 0x0000000723237c23 */ /* 0x100fe2000800088b */
[----:B------:R-:W-:Y:S01]  /*5b80*/  @!P6 FMUL R24, R24, 0.5 ;  /* 0x3f0000001818e820 */ /* 0x000fe20000400000 */
[--C-:B------:R-:W-:Y:S01]  /*5b90*/  FFMA R38, R38, UR7, -R139.reuse ;  /* 0x0000000726267c23 */ /* 0x100fe2000800088b */
[----:B------:R-:W-:Y:S01]  /*5ba0*/  @!P5 FMUL R25, R25, 0.5 ;  /* 0x3f0000001919d820 */ /* 0x000fe20000400000 */
[----:B------:R-:W-:Y:S01]  /*5bb0*/  UMOV UR10, UR6 ;  /* 0x00000006000a7c82 */ /* 0x000fe20008000000 */
[----:B------:R-:W1:Y:S01]  /*5bc0*/  MUFU.EX2 R21, R24 ;  /* 0x0000001800157308 */ /* 0x000e620000000800 */
[----:B------:R-:W-:Y:S01]  /*5bd0*/  @!P4 FMUL R28, R28, 0.5 ;  /* 0x3f0000001c1cc820 */ /* 0x000fe20000400000 */
[----:B------:R-:W-:Y:S01]  /*5be0*/  FFMA R39, R39, UR7, -R139 ;  /* 0x0000000727277c23 */ /* 0x000fe2000800088b */
[--C-:B------:R-:W-:Y:S01]  /*5bf0*/  FFMA R41, R41, UR7, -R137.reuse ;  /* 0x0000000729297c23 */ /* 0x100fe20008000889 */
[--C-:B------:R-:W-:Y:S01]  /*5c00*/  FFMA R44, R44, UR7, -R137.reuse ;  /* 0x000000072c2c7c23 */ /* 0x100fe20008000889 */
[----:B------:R-:W-:Y:S01]  /*5c10*/  UIADD3 UR8, UR6, 0x40, URZ ;  /* 0x0000004006087890 */ /* 0x000fe2000fffe03f */
[----:B------:R-:W-:Y:S01]  /*5c20*/  FFMA R40, R40, UR7, -R137 ;  /* 0x0000000728287c23 */ /* 0x000fe20008000889 */
[--C-:B------:R-:W-:Y:S01]  /*5c30*/  FFMA R42, R42, UR7, -R139.reuse ;  /* 0x000000072a2a7c23 */ /* 0x100fe2000800088b */
[----:B------:R-:W2:Y:S01]  /*5c40*/  MUFU.EX2 R138, R25 ;  /* 0x00000019008a7308 */ /* 0x000ea20000000800 */
[----:B------:R-:W-:Y:S01]  /*5c50*/  FFMA R43, R43, UR7, -R139 ;  /* 0x000000072b2b7c23 */ /* 0x000fe2000800088b */
[----:B------:R-:W-:Y:S01]  /*5c60*/  FFMA R45, R45, UR7, -R137 ;  /* 0x000000072d2d7c23 */ /* 0x000fe20008000889 */
[----:B------:R-:W-:Y:S01]  /*5c70*/  FFMA R47, R47, UR7, -R139 ;  /* 0x000000072f2f7c23 */ /* 0x000fe2000800088b */
[----:B------:R-:W-:Y:S01]  /*5c80*/  FFMA R48, R48, UR7, -R137 ;  /* 0x0000000730307c23 */ /* 0x000fe20008000889 */
[----:B------:R-:W-:Y:S01]  /*5c90*/  FFMA R46, R46, UR7, -R139 ;  /* 0x000000072e2e7c23 */ /* 0x000fe2000800088b */
[----:B------:R-:W-:Y:S01]  /*5ca0*/  FFMA R49, R49, UR7, -R137 ;  /* 0x0000000731317c23 */ /* 0x000fe20008000889 */
[--C-:B------:R-:W-:Y:S01]  /*5cb0*/  FFMA R50, R50, UR7, -R139.reuse ;  /* 0x0000000732327c23 */ /* 0x100fe2000800088b */
[----:B------:R-:W3:Y:S01]  /*5cc0*/  MUFU.EX2 R23, R28 ;  /* 0x0000001c00177308 */ /* 0x000ee20000000800 */
[----:B-1----:R-:W-:Y:S01]  /*5cd0*/  @!P6 FMUL R21, R21, R21 ;  /* 0x000000151515e220 */ /* 0x002fe20000400000 */
[----:B------:R-:W-:Y:S01]  /*5ce0*/  FSETP.GEU.AND P6, PT, R29, -126, PT ;  /* 0xc2fc00001d00780b */ /* 0x000fe20003fce000 */
[--C-:B------:R-:W-:Y:S01]  /*5cf0*/  FFMA R51, R51, UR7, -R139.reuse ;  /* 0x0000000733337c23 */ /* 0x100fe2000800088b */
[--C-:B------:R-:W-:Y:S01]  /*5d00*/  FFMA R54, R54, UR7, -R139.reuse ;  /* 0x0000000736367c23 */ /* 0x100fe2000800088b */
[----:B------:R-:W-:Y:S01]  /*5d10*/  FFMA R55, R55, UR7, -R139 ;  /* 0x0000000737377c23 */ /* 0x000fe2000800088b */
[--C-:B------:R-:W-:Y:S01]  /*5d20*/  FFMA R56, R56, UR7, -R137.reuse ;  /* 0x0000000738387c23 */ /* 0x100fe20008000889 */
[--C-:B------:R-:W-:Y:S01]  /*5d30*/  FFMA R57, R57, UR7, -R137.reuse ;  /* 0x0000000739397c23 */ /* 0x100fe20008000889 */
[--C-:B------:R-:W-:Y:S01]  /*5d40*/  FFMA R60, R60, UR7, -R137.reuse ;  /* 0x000000073c3c7c23 */ /* 0x100fe20008000889 */
[----:B--2---:R-:W-:Y:S01]  /*5d50*/  @!P5 FMUL R138, R138, R138 ;  /* 0x0000008a8a8ad220 */ /* 0x004fe20000400000 */
[----:B------:R-:W-:Y:S01]  /*5d60*/  FSETP.GEU.AND P5, PT, R26, -126, PT ;  /* 0xc2fc00001a00780b */ /* 0x000fe20003fae000 */
[----:B------:R-:W-:Y:S01]  /*5d70*/  FFMA R61, R61, UR7, -R137 ;  /* 0x000000073d3d7c23 */ /* 0x000fe20008000889 */
[--C-:B------:R-:W-:Y:S01]  /*5d80*/  FFMA R58, R58, UR7, -R139.reuse ;  /* 0x000000073a3a7c23 */ /* 0x100fe2000800088b */
[--C-:B------:R-:W-:Y:S01]  /*5d90*/  FFMA R59, R59, UR7, -R139.reuse ;  /* 0x000000073b3b7c23 */ /* 0x100fe2000800088b */
[----:B------:R-:W-:Y:S01]  /*5da0*/  F2FP.BF16.F32.PACK_AB R24, R138, R21 ;  /* 0x000000158a18723e */ /* 0x000fe200000010ff */
[----:B------:R-:W-:Y:S01]  /*5db0*/  @!P6 FMUL R29, R29, 0.5 ;  /* 0x3f0000001d1de820 */ /* 0x000fe20000400000 */
[--C-:B------:R-:W-:Y:S01]  /*5dc0*/  FFMA R62, R62, UR7, -R139.reuse ;  /* 0x000000073e3e7c23 */ /* 0x100fe2000800088b */
[----:B---3--:R-:W-:Y:S01]  /*5dd0*/  @!P4 FMUL R23, R23, R23 ;  /* 0x000000171717c220 */ /* 0x008fe20000400000 */
[----:B------:R-:W-:Y:S01]  /*5de0*/  FSETP.GEU.AND P4, PT, R27, -126, PT ;  /* 0xc2fc00001b00780b */ /* 0x000fe20003f8e000 */
[----:B------:R-:W1:Y:S01]  /*5df0*/  MUFU.EX2 R140, R29 ;  /* 0x0000001d008c7308 */ /* 0x000e620000000800 */
[----:B------:R-:W-:Y:S01]  /*5e00*/  FFMA R63, R63, UR7, -R139 ;  /* 0x000000073f3f7c23 */ /* 0x000fe2000800088b */
[--C-:B------:R-:W-:Y:S01]  /*5e10*/  FFMA R64, R64, UR7, -R137.reuse ;  /* 0x0000000740407c23 */ /* 0x100fe20008000889 */
[--C-:B------:R-:W-:Y:S01]  /*5e20*/  FFMA R65, R65, UR7, -R137.reuse ;  /* 0x0000000741417c23 */ /* 0x100fe20008000889 */
[----:B------:R-:W-:Y:S01]  /*5e30*/  @!P5 FMUL R26, R26, 0.5 ;  /* 0x3f0000001a1ad820 */ /* 0x000fe20000400000 */
[--C-:B------:R-:W-:Y:S01]  /*5e40*/  FFMA R68, R68, UR7, -R137.reuse ;  /* 0x0000000744447c23 */ /* 0x100fe20008000889 */
[----:B------:R-:W-:Y:S01]  /*5e50*/  FFMA R69, R69, UR7, -R137 ;  /* 0x0000000745457c23 */ /* 0x000fe20008000889 */
[--C-:B------:R-:W-:Y:S01]  /*5e60*/  FFMA R66, R66, UR7, -R139.reuse ;  /* 0x0000000742427c23 */ /* 0x100fe2000800088b */
[----:B------:R2:W3:Y:S01]  /*5e70*/  MUFU.EX2 R141, R26 ;  /* 0x0000001a008d7308 */ /* 0x0004e20000000800 */
[--C-:B------:R-:W-:Y:S01]  /*5e80*/  FFMA R67, R67, UR7, -R139.reuse ;  /* 0x0000000743437c23 */ /* 0x100fe2000800088b */
[--C-:B------:R-:W-:Y:S01]  /*5e90*/  FFMA R70, R70, UR7, -R139.reuse ;  /* 0x0000000746467c23 */ /* 0x100fe2000800088b */
[----:B------:R-:W-:Y:S01]  /*5ea0*/  FFMA R71, R71, UR7, -R139 ;  /* 0x0000000747477c23 */ /* 0x000fe2000800088b */
[----:B------:R-:W-:Y:S01]  /*5eb0*/  @!P4 FMUL R27, R27, 0.5 ;  /* 0x3f0000001b1bc820 */ /* 0x000fe20000400000 */
[--C-:B------:R-:W-:Y:S01]  /*5ec0*/  FFMA R72, R72, UR7, -R137.reuse ;  /* 0x0000000748487c23 */ /* 0x100fe20008000889 */
[----:B------:R-:W-:Y:S01]  /*5ed0*/  FFMA R77, R77, UR7, -R137 ;  /* 0x000000074d4d7c23 */ /* 0x000fe20008000889 */
[--C-:B------:R-:W-:Y:S01]  /*5ee0*/  FFMA R74, R74, UR7, -R139.reuse ;  /* 0x000000074a4a7c23 */ /* 0x100fe2000800088b */
[----:B------:R-:W4:Y:S01]  /*5ef0*/  MUFU.EX2 R142, R27 ;  /* 0x0000001b008e7308 */ /* 0x000f220000000800 */
[----:B-1----:R-:W-:Y:S01]  /*5f00*/  @!P6 FMUL R140, R140, R140 ;  /* 0x0000008c8c8ce220 */ /* 0x002fe20000400000 */
[----:B------:R-:W-:Y:S01]  /*5f10*/  FSETP.GEU.AND P6, PT, R30, -126, PT ;  /* 0xc2fc00001e00780b */ /* 0x000fe20003fce000 */
[--C-:B------:R-:W-:Y:S01]  /*5f20*/  FFMA R75, R75, UR7, -R139.reuse ;  /* 0x000000074b4b7c23 */ /* 0x100fe2000800088b */
[--C-:B------:R-:W-:Y:S01]  /*5f30*/  FFMA R78, R78, UR7, -R139.reuse ;  /* 0x000000074e4e7c23 */ /* 0x100fe2000800088b */
[----:B------:R-:W-:Y:S01]  /*5f40*/  FFMA R79, R79, UR7, -R139 ;  /* 0x000000074f4f7c23 */ /* 0x000fe2000800088b */
[----:B--2---:R-:W-:Y:S01]  /*5f50*/  F2FP.BF16.F32.PACK_AB R26, R140, R23 ;  /* 0x000000178c1a723e */ /* 0x004fe200000010ff */
[--C-:B------:R-:W-:Y:S01]  /*5f60*/  FFMA R80, R80, UR7, -R137.reuse ;  /* 0x0000000750507c23 */ /* 0x100fe20008000889 */
[--C-:B------:R-:W-:Y:S01]  /*5f70*/  FFMA R85, R85, UR7, -R137.reuse ;  /* 0x0000000755557c23 */ /* 0x100fe20008000889 */
[----:B---3--:R-:W-:Y:S01]  /*5f80*/  @!P5 FMUL R141, R141, R141 ;  /* 0x0000008d8d8dd220 */ /* 0x008fe20000400000 */
[----:B------:R-:W-:Y:S01]  /*5f90*/  FSETP.GEU.AND P5, PT, R31, -126, PT ;  /* 0xc2fc00001f00780b */ /* 0x000fe20003fae000 */
[----:B------:R-:W-:Y:S01]  /*5fa0*/  FFMA R84, R84, UR7, -R137 ;  /* 0x0000000754547c23 */ /* 0x000fe20008000889 */
[----:B------:R-:W-:Y:S01]  /*5fb0*/  FFMA R82, R82, UR7, -R139 ;  /* 0x0000000752527c23 */ /* 0x000fe2000800088b */
[----:B------:R-:W-:Y:S01]  /*5fc0*/  FFMA R13, R136, R13, R141 ;  /* 0x0000000d880d7223 */ /* 0x000fe2000000008d */
[----:B------:R-:W-:Y:S01]  /*5fd0*/  FFMA R15, R22, R15, R21 ;  /* 0x0000000f160f7223 */ /* 0x000fe20000000015 */
[----:B------:R-:W-:Y:S01]  /*5fe0*/  @!P6 FMUL R30, R30, 0.5 ;  /* 0x3f0000001e1ee820 */ /* 0x000fe20000400000 */
[--C-:B------:R-:W-:Y:S01]  /*5ff0*/  FFMA R22, R83, UR7, -R139.reuse ;  /* 0x0000000753167c23 */ /* 0x100fe2000800088b */
[----:B----4-:R-:W-:Y:S01]  /*6000*/  @!P4 FMUL R142, R142, R142 ;  /* 0x0000008e8e8ec220 */ /* 0x010fe20000400000 */
[----:B------:R-:W-:Y:S01]  /*6010*/  FSETP.GEU.AND P4, PT, R32, -126, PT ;  /* 0xc2fc00002000780b */ /* 0x000fe20003f8e000 */
[----:B------:R-:W1:Y:S01]  /*6020*/  MUFU.EX2 R143, R30 ;  /* 0x0000001e008f7308 */ /* 0x000e620000000800 */
[----:B------:R-:W-:Y:S01]  /*6030*/  FADD R138, R15, R138 ;  /* 0x0000008a0f8a7221 */ /* 0x000fe20000000000 */
[----:B------:R-:W-:Y:S01]  /*6040*/  FFMA R21, R87, UR7, -R139 ;  /* 0x0000000757157c23 */ /* 0x000fe2000800088b */
[----:B------:R-:W-:Y:S01]  /*6050*/  F2FP.BF16.F32.PACK_AB R25, R142, R141 ;  /* 0x0000008d8e19723e */ /* 0x000fe200000010ff */
[----:B------:R-:W-:Y:S01]  /*6060*/  @!P5 FMUL R31, R31, 0.5 ;  /* 0x3f0000001f1fd820 */ /* 0x000fe20000400000 */
[----:B------:R-:W-:Y:S01]  /*6070*/  FADD R142, R13, R142 ;  /* 0x0000008e0d8e7221 */ /* 0x000fe20000000000 */
[----:B------:R-:W-:Y:S01]  /*6080*/  FADD R23, R138, R23 ;  /* 0x000000178a177221 */ /* 0x000fe20000000000 */
[----:B------:R-:W-:Y:S01]  /*6090*/  FFMA R86, R86, UR7, -R139 ;  /* 0x0000000756567c23 */ /* 0x000fe2000800088b */
[----:B------:R-:W2:Y:S01]  /*60a0*/  MUFU.EX2 R144, R31 ;  /* 0x0000001f00907308 */ /* 0x000ea20000000800 */
[----:B------:R-:W-:-:S02]  /*60b0*/  VIADD R17, R17, 0x1 ;  /* 0x0000000111117836 */ /* 0x000fc40000000000 */
[----:B------:R-:W-:Y:S01]  /*60c0*/  FADD R140, R23, R140 ;  /* 0x0000008c178c7221 */ /* 0x000fe20000000000 */
[----:B------:R-:W-:-:S04]  /*60d0*/  @!P4 FMUL R32, R32, 0.5 ;  /* 0x3f0000002020c820 */ /* 0x000fc80000400000 */
[----:B------:R3:W4:Y:S01]  /*60e0*/  MUFU.EX2 R145, R32 ;  /* 0x0000002000917308 */ /* 0x0007220000000800 */
[----:B-1----:R-:W-:Y:S01]  /*60f0*/  @!P6 FMUL R143, R143, R143 ;  /* 0x0000008f8f8fe220 */ /* 0x002fe20000400000 */
[----:B------:R-:W-:Y:S01]  /*6100*/  FSETP.GEU.AND P6, PT, R33, -126, PT ;  /* 0xc2fc00002100780b */ /* 0x000fe20003fce000 */
[----:B--2---:R-:W-:Y:S01]  /*6110*/  @!P5 FMUL R144, R144, R144 ;  /* 0x000000909090d220 */ /* 0x004fe20000400000 */
[----:B------:R-:W-:Y:S01]  /*6120*/  FSETP.GEU.AND P5, PT, R36, -126, PT ;  /* 0xc2fc00002400780b */ /* 0x000fe20003fae000 */
[----:B---3--:R-:W-:-:S03]  /*6130*/  FFMA R32, R52, UR7, -R137 ;  /* 0x0000000734207c23 */ /* 0x008fc60008000889 */
[----:B------:R-:W-:-:S07]  /*6140*/  F2FP.BF16.F32.PACK_AB R27, R144, R143 ;  /* 0x0000008f901b723e */ /* 0x000fce00000010ff */
[----:B------:R-:W-:Y:S01]  /*6150*/  @!P6 FMUL R33, R33, 0.5 ;  /* 0x3f0000002121e820 */ /* 0x000fe20000400000 */
[----:B------:R-:W-:Y:S01]  /*6160*/  FADD R143, R142, R143 ;  /* 0x0000008f8e8f7221 */ /* 0x000fe20000000000 */
[----:B----4-:R-:W-:Y:S01]  /*6170*/  @!P4 FMUL R145, R145, R145 ;  /* 0x000000919191c220 */ /* 0x010fe20000400000 */
[----:B------:R-:W-:Y:S01]  /*6180*/  WARPGROUP.ARRIVE ;  /* 0x00000000000079c5 */ /* 0x000fe20000000000 */
[----:B------:R1:W2:Y:S01]  /*6190*/  MUFU.EX2 R146, R33 ;  /* 0x0000002100927308 */ /* 0x0002a20000000800 */
[----:B------:R-:W-:Y:S01]  /*61a0*/  FSETP.GEU.AND P4, PT, R37, -126, PT ;  /* 0xc2fc00002500780b */ /* 0x000fe20003f8e000 */
[----:B------:R-:W-:Y:S01]  /*61b0*/  FADD R144, R143, R144 ;  /* 0x000000908f907221 */ /* 0x000fe20000000000 */
[----:B------:R-:W-:Y:S02]  /*61c0*/  @!P5 FMUL R36, R36, 0.5 ;  /* 0x3f0000002424d820 */ /* 0x000fe40000400000 */
[----:B------:R-:W-:Y:S01]  /*61d0*/  HGMMA.64x96x16.F32.BF16 R88, R24, gdesc[UR8].tnspB, R88, gsb0 ;  /* 0x4160000818587df0 */ /* 0x000fe20008001858 */
[----:B------:R-:W-:Y:S01]  /*61e0*/  UMOV UR10, UR8 ;  /* 0x00000008000a7c82 */ /* 0x000fe20008000000 */
[----:B------:R-:W-:Y:S01]  /*61f0*/  UMOV UR11, 0x80000020 ;  /* 0x80000020000b7882 */ /* 0x000fe20000000000 */
[----:B------:R-:W3:Y:S01]  /*6200*/  MUFU.EX2 R147, R36 ;  /* 0x0000002400937308 */ /* 0x000ee20000000800 */
[----:B-1----:R-:W-:Y:S01]  /*6210*/  FFMA R33, R53, UR7, -R137 ;  /* 0x0000000735217c23 */ /* 0x002fe20008000889 */
[----:B------:R-:W-:-:S04]  /*6220*/  UIADD3 UR8, UR6, 0x80, URZ ;  /* 0x0000008006087890 */ /* 0x000fc8000fffe03f */
[----:B------:R-:W-:Y:S01]  /*6230*/  @!P4 FMUL R37, R37, 0.5 ;  /* 0x3f0000002525c820 */ /* 0x000fe20000400000 */
[----:B--2---:R-:W-:Y:S01]  /*6240*/  @!P6 FMUL R146, R146, R146 ;  /* 0x000000929292e220 */ /* 0x004fe20000400000 */
[----:B------:R-:W-:Y:S02]  /*6250*/  FSETP.GEU.AND P6, PT, R34, -126, PT ;  /* 0xc2fc00002200780b */ /* 0x000fe40003fce000 */
[----:B------:R-:W1:Y:S02]  /*6260*/  MUFU.EX2 R148, R37 ;  /* 0x0000002500947308 */ /* 0x000e640000000800 */
[----:B------:R-:W-:Y:S01]  /*6270*/  F2FP.BF16.F32.PACK_AB R28, R146, R145 ;  /* 0x00000091921c723e */ /* 0x000fe200000010ff */
[----:B------:R-:W-:Y:S01]  /*6280*/  FADD R145, R140, R145 ;  /* 0x000000918c917221 */ /* 0x000fe20000000000 */
[----:B---3--:R-:W-:Y:S01]  /*6290*/  @!P5 FMUL R147, R147, R147 ;  /* 0x000000939393d220 */ /* 0x008fe20000400000 */
[----:B------:R-:W-:Y:S02]  /*62a0*/  FSETP.GEU.AND P5, PT, R35, -126, PT ;  /* 0xc2fc00002300780b */ /* 0x000fe40003fae000 */
[----:B------:R-:W-:-:S04]  /*62b0*/  FADD R146, R145, R146 ;  /* 0x0000009291927221 */ /* 0x000fc80000000000 */
[----:B------:R-:W-:-:S04]  /*62c0*/  @!P6 FMUL R34, R34, 0.5 ;  /* 0x3f0000002222e820 */ /* 0x000fc80000400000 */
[----:B------:R-:W2:Y:S01]  /*62d0*/  MUFU.EX2 R149, R34 ;  /* 0x0000002200957308 */ /* 0x000ea20000000800 */
[----:B-1----:R-:W-:Y:S01]  /*62e0*/  @!P4 FMUL R148, R148, R148 ;  /* 0x000000949494c220 */ /* 0x002fe20000400000 */
[----:B------:R-:W-:Y:S01]  /*62f0*/  FSETP.GEU.AND P4, PT, R38, -126, PT ;  /* 0xc2fc00002600780b */ /* 0x000fe20003f8e000 */
[----:B------:R-:W-:-:S03]  /*6300*/  @!P5 FMUL R35, R35, 0.5 ;  /* 0x3f0000002323d820 */ /* 0x000fc60000400000 */
[----:B------:R-:W-:Y:S01]  /*6310*/  F2FP.BF16.F32.PACK_AB R30, R148, R147 ;  /* 0x00000093941e723e */ /* 0x000fe200000010ff */
[----:B------:R-:W-:Y:S01]  /*6320*/  FADD R147, R146, R147 ;  /* 0x0000009392937221 */ /* 0x000fe20000000000 */
[----:B------:R-:W1:Y:S03]  /*6330*/  MUFU.EX2 R150, R35 ;  /* 0x0000002300967308 */ /* 0x000e660000000800 */
[----:B------:R-:W-:-:S04]  /*6340*/  FADD R147, R147, R148 ;  /* 0x0000009493937221 */ /* 0x000fc80000000000 */
[----:B------:R-:W-:Y:S01]  /*6350*/  @!P4 FMUL R38, R38, 0.5 ;  /* 0x3f0000002626c820 */ /* 0x000fe20000400000 */
[----:B--2---:R-:W-:Y:S01]  /*6360*/  @!P6 FMUL R149, R149, R149 ;  /* 0x000000959595e220 */ /* 0x004fe20000400000 */
[----:B------:R-:W-:Y:S02]  /*6370*/  FSETP.GEU.AND P6, PT, R39, -126, PT ;  /* 0xc2fc00002700780b */ /* 0x000fe40003fce000 */
[----:B------:R-:W2:Y:S01]  /*6380*/  MUFU.EX2 R152, R38 ;  /* 0x0000002600987308 */ /* 0x000ea20000000800 */
[----:B-1----:R-:W-:Y:S01]  /*6390*/  @!P5 FMUL R150, R150, R150 ;  /* 0x000000969696d220 */ /* 0x002fe20000400000 */
[----:B------:R-:W-:-:S04]  /*63a0*/  FSETP.GEU.AND P5, PT, R40, -126, PT ;  /* 0xc2fc00002800780b */ /* 0x000fc80003fae000 */
[----:B------:R-:W-:-:S05]  /*63b0*/  F2FP.BF16.F32.PACK_AB R29, R150, R149 ;  /* 0x00000095961d723e */ /* 0x000fca00000010ff */
[----:B------:R-:W-:Y:S01]  /*63c0*/  @!P6 FMUL R39, R39, 0.5 ;  /* 0x3f0000002727e820 */ /* 0x000fe20000400000 */
[----:B------:R-:W-:-:S03]  /*63d0*/  FADD R149, R144, R149 ;  /* 0x0000009590957221 */ /* 0x000fc60000000000 */
[----:B------:R-:W1:Y:S01]  /*63e0*/  MUFU.EX2 R151, R39 ;  /* 0x0000002700977308 */ /* 0x000e620000000800 */
[----:B--2---:R-:W-:Y:S01]  /*63f0*/  @!P4 FMUL R152, R152, R152 ;  /* 0x000000989898c220 */ /* 0x004fe20000400000 */
[----:B------:R-:W-:Y:S01]  /*6400*/  FSETP.GEU.AND P4, PT, R41, -126, PT ;  /* 0xc2fc00002900780b */ /* 0x000fe20003f8e000 */
[----:B------:R-:W-:Y:S01]  /*6410*/  FADD R149, R149, R150 ;  /* 0x0000009695957221 */ /* 0x000fe20000000000 */
[----:B------:R-:W-:-:S11]  /*6420*/  @!P5 FMUL R40, R40, 0.5 ;  /* 0x3f0000002828d820 */ /* 0x000fd60000400000 */
[----:B------:R-:W-:Y:S01]  /*6430*/  @!P4 FMUL R41, R41, 0.5 ;  /* 0x3f0000002929c820 */ /* 0x000fe20000400000 */
[----:B-1----:R-:W-:Y:S01]  /*6440*/  @!P6 FMUL R151, R151, R151 ;  /* 0x000000979797e220 */ /* 0x002fe20000400000 */
[----:B------:R-:W-:-:S04]  /*6450*/  FSETP.GEU.AND P6, PT, R44, -126, PT ;  /* 0xc2fc00002c00780b */ /* 0x000fc80003fce000 */
[----:B------:R-:W-:Y:S01]  /*6460*/  F2FP.BF16.F32.PACK_AB R31, R151, R152 ;  /* 0x00000098971f723e */ /* 0x000fe200000010ff */
[----:B------:R-:W-:-:S04]  /*6470*/  FADD R152, R149, R152 ;  /* 0x0000009895987221 */ /* 0x000fc80000000000 */
[----:B------:R-:W-:-:S04]  /*6480*/  FADD R152, R152, R151 ;  /* 0x0000009798987221 */ /* 0x000fc80000000000 */
[----:B------:R-:W-:Y:S01]  /*6490*/  @!P6 FMUL R44, R44, 0.5 ;  /* 0x3f0000002c2ce820 */ /* 0x000fe20000400000 */
[----:B------:R-:W-:Y:S02]  /*64a0*/  WARPGROUP.DEPBAR.LE gsb0, 0x0 ;  /* 0x00008000000079c5 */ /* 0x000fe40000010000 */
[----:B------:R-:W-:Y:S01]  /*64b0*/  WARPGROUP.ARRIVE ;  /* 0x00000000000079c5 */ /* 0x000fe20000000000 */
[----:B------:R-:W1:Y:S05]  /*64c0*/  MUFU.EX2 R25, R41 ;  /* 0x0000002900197308 */ /* 0x000e6a0000000800 */
[----:B------:R-:W-:Y:S01]  /*64d0*/  HGMMA.64x96x16.F32.BF16 R88, R28, gdesc[UR8].tnspB, R88, gsb0 ;  /* 0x416000081c587df0 */ /* 0x000fe20008001858 */
[----:B------:R-:W-:Y:S01]  /*64e0*/  UMOV UR10, UR8 ;  /* 0x00000008000a7c82 */ /* 0x000fe20008000000 */
[----:B------:R-:W-:Y:S01]  /*64f0*/  UMOV UR11, 0x80000020 ;  /* 0x80000020000b7882 */ /* 0x000fe20000000000 */
[----:B------:R-:W2:Y:S01]  /*6500*/  MUFU.EX2 R26, R44 ;  /* 0x0000002c001a7308 */ /* 0x000ea20000000800 */
[----:B------:R-:W-:-:S07]  /*6510*/  UIADD3 UR8, UR6, 0xc0, URZ ;  /* 0x000000c006087890 */ /* 0x000fce000fffe03f */
[----:B------:R-:W3:Y:S01]  /*6520*/  MUFU.EX2 R24, R40 ;  /* 0x0000002800187308 */ /* 0x000ee20000000800 */
[----:B-1----:R-:W-:Y:S01]  /*6530*/  @!P4 FMUL R25, R25, R25 ;  /* 0x000000191919c220 */ /* 0x002fe20000400000 */
[----:B------:R-:W-:Y:S01]  /*6540*/  FSETP.GEU.AND P4, PT, R42, -126, PT ;  /* 0xc2fc00002a00780b */ /* 0x000fe20003f8e000 */
[----:B--2---:R-:W-:Y:S01]  /*6550*/  @!P6 FMUL R26, R26, R26 ;  /* 0x0000001a1a1ae220 */ /* 0x004fe20000400000 */
[----:B------:R-:W-:-:S11]  /*6560*/  FSETP.GEU.AND P6, PT, R43, -126, PT ;  /* 0xc2fc00002b00780b */ /* 0x000fd60003fce000 */
[----:B------:R-:W-:Y:S01]  /*6570*/  @!P4 FMUL R42, R42, 0.5 ;  /* 0x3f0000002a2ac820 */ /* 0x000fe20000400000 */
[----:B---3--:R-:W-:Y:S01]  /*6580*/  @!P5 FMUL R24, R24, R24 ;  /* 0x000000181818d220 */ /* 0x008fe20000400000 */
[----:B------:R-:W-:Y:S02]  /*6590*/  FSETP.GEU.AND P5, PT, R45, -126, PT ;  /* 0xc2fc00002d00780b */ /* 0x000fe40003fae000 */
[----:B------:R-:W1:Y:S01]  /*65a0*/  MUFU.EX2 R153, R42 ;  /* 0x0000002a00997308 */ /* 0x000e620000000800 */
[----:B------:R-:W-:-:S07]  /*65b0*/  @!P6 FMUL R43, R43, 0.5 ;  /* 0x3f0000002b2be820 */ /* 0x000fce0000400000 */
[----:B------:R-:W2:Y:S03]  /*65c0*/  MUFU.EX2 R154, R43 ;  /* 0x0000002b009a7308 */ /* 0x000ea60000000800 */
[----:B------:R-:W-:-:S05]  /*65d0*/  @!P5 FMUL R45, R45, 0.5 ;  /* 0x3f0000002d2dd820 */ /* 0x000fca0000400000 */
[----:B------:R-:W3:Y:S01]  /*65e0*/  MUFU.EX2 R27, R45 ;  /* 0x0000002d001b7308 */ /* 0x000ee20000000800 */
[----:B-1----:R-:W-:Y:S01]  /*65f0*/  @!P4 FMUL R153, R153, R153 ;  /* 0x000000999999c220 */ /* 0x002fe20000400000 */
[----:B------:R-:W-:Y:S01]  /*6600*/  FSETP.GEU.AND P4, PT, R47, -126, PT ;  /* 0xc2fc00002f00780b */ /* 0x000fe20003f8e000 */
[----:B--2---:R-:W-:Y:S01]  /*6610*/  @!P6 FMUL R154, R154, R154 ;  /* 0x0000009a9a9ae220 */ /* 0x004fe20000400000 */
[----:B------:R-:W-:-:S11]  /*6620*/  FSETP.GEU.AND P6, PT, R48, -126, PT ;  /* 0xc2fc00003000780b */ /* 0x000fd60003fce000 */
[----:B------:R-:W-:Y:S01]  /*6630*/  @!P4 FMUL R47, R47, 0.5 ;  /* 0x3f0000002f2fc820 */ /* 0x000fe20000400000 */
[----:B---3--:R-:W-:Y:S01]  /*6640*/  @!P5 FMUL R27, R27, R27 ;  /* 0x0000001b1b1bd220 */ /* 0x008fe20000400000 */
[----:B------:R-:W-:-:S04]  /*6650*/  FSETP.GEU.AND P5, PT, R46, -126, PT ;  /* 0xc2fc00002e00780b */ /* 0x000fc80003fae000 */
[----:B------:R-:W-:Y:S01]  /*6660*/  F2FP.BF16.F32.PACK_AB R34, R27, R26 ;  /* 0x0000001a1b22723e */ /* 0x000fe200000010ff */
[----:B------:R-:W-:-:S08]  /*6670*/  @!P6 FMUL R48, R48, 0.5 ;  /* 0x3f0000003030e820 */ /* 0x000fd00000400000 */
[----:B------:R-:W-:-:S04]  /*6680*/  @!P5 FMUL R46, R46, 0.5 ;  /* 0x3f0000002e2ed820 */ /* 0x000fc80000400000 */
[----:B------:R-:W1:Y:S02]  /*6690*/  MUFU.EX2 R155, R46 ;  /* 0x0000002e009b7308 */ /* 0x000e640000000800 */
[----:B-1----:R-:W-:Y:S01]  /*66a0*/  @!P5 FMUL R155, R155, R155 ;  /* 0x0000009b9b9bd220 */ /* 0x002fe20000400000 */
[----:B------:R-:W-:Y:S01]  /*66b0*/  FSETP.GEU.AND P5, PT, R49, -126, PT ;  /* 0xc2fc00003100780b */ /* 0x000fe20003fae000 */
[----:B------:R-:W-:-:S04]  /*66c0*/  WARPGROUP.DEPBAR.LE gsb0, 0x0 ;  /* 0x00008000000079c5 */ /* 0x000fc80000010000 */
[----:B------:R-:W1:Y:S08]  /*66d0*/  MUFU.EX2 R30, R47 ;  /* 0x0000002f001e7308 */ /* 0x000e700000000800 */
[----:B------:R-:W-:Y:S01]  /*66e0*/  @!P5 FMUL R49, R49, 0.5 ;  /* 0x3f0000003131d820 */ /* 0x000fe20000400000 */
[----:B------:R-:W2:Y:S08]  /*66f0*/  MUFU.EX2 R31, R48 ;  /* 0x00000030001f7308 */ /* 0x000eb00000000800 */
[----:B------:R-:W3:Y:S01]  /*6700*/  MUFU.EX2 R52, R49 ;  /* 0x0000003100347308 */ /* 0x000ee20000000800 */
[----:B-1----:R-:W-:Y:S01]  /*6710*/  @!P4 FMUL R30, R30, R30 ;  /* 0x0000001e1e1ec220 */ /* 0x002fe20000400000 */
[----:B------:R-:W-:-:S04]  /*6720*/  FSETP.GEU.AND P4, PT, R32, -126, PT ;  /* 0xc2fc00002000780b */ /* 0x000fc80003f8e000 */
[----:B------:R-:W-:Y:S01]  /*6730*/  F2FP.BF16.F32.PACK_AB R35, R30, R155 ;  /* 0x0000009b1e23723e */ /* 0x000fe200000010ff */
[----:B--2---:R-:W-:Y:S01]  /*6740*/  @!P6 FMUL R31, R31, R31 ;  /* 0x0000001f1f1fe220 */ /* 0x004fe20000400000 */
[----:B------:R-:W-:-:S07]  /*6750*/  FSETP.GEU.AND P6, PT, R33, -126, PT ;  /* 0xc2fc00002100780b */ /* 0x000fce0003fce000 */
[----:B------:R-:W-:Y:S01]  /*6760*/  @!P4 FMUL R32, R32, 0.5 ;  /* 0x3f0000002020c820 */ /* 0x000fe20000400000 */
[----:B---3--:R-:W-:Y:S01]  /*6770*/  @!P5 FMUL R52, R52, R52 ;  /* 0x000000343434d220 */ /* 0x008fe20000400000 */
[----:B------:R-:W-:Y:S02]  /*6780*/  FSETP.GEU.AND P5, PT, R50, -126, PT ;  /* 0xc2fc00003200780b */ /* 0x000fe40003fae000 */
[----:B------:R1:W2:Y:S02]  /*6790*/  MUFU.EX2 R28, R32 ;  /* 0x00000020001c7308 */ /* 0x0002a40000000800 */
[----:B------:R-:W-:Y:S01]  /*67a0*/  F2FP.BF16.F32.PACK_AB R36, R52, R31 ;  /* 0x0000001f3424723e */ /* 0x000fe200000010ff */
[----:B------:R-:W-:-:S05]  /*67b0*/  @!P6 FMUL R33, R33, 0.5 ;  /* 0x3f0000002121e820 */ /* 0x000fca0000400000 */
[----:B------:R3:W4:Y:S01]  /*67c0*/  MUFU.EX2 R29, R33 ;  /* 0x00000021001d7308 */ /* 0x0007220000000800 */
[----:B-1----:R-:W-:Y:S01]  /*67d0*/  F2FP.BF16.F32.PACK_AB R32, R25, R24 ;  /* 0x000000181920723e */ /* 0x002fe200000010ff */
[----:B------:R-:W-:Y:S01]  /*67e0*/  FADD R24, R147, R24 ;  /* 0x0000001893187221 */ /* 0x000fe20000000000 */
[----:B------:R-:W-:-:S03]  /*67f0*/  @!P5 FMUL R50, R50, 0.5 ;  /* 0x3f0000003232d820 */ /* 0x000fc60000400000 */
[----:B------:R-:W-:Y:S02]  /*6800*/  FADD R25, R24, R25 ;  /* 0x0000001918197221 */ /* 0x000fe40000000000 */
[----:B------:R-:W1:Y:S01]  /*6810*/  MUFU.EX2 R53, R50 ;  /* 0x0000003200357308 */ /* 0x000e620000000800 */
[----:B---3--:R-:W-:Y:S01]  /*6820*/  F2FP.BF16.F32.PACK_AB R33, R154, R153 ;  /* 0x000000999a21723e */ /* 0x008fe200000010ff */
[----:B--2---:R-:W-:Y:S01]  /*6830*/  @!P4 FMUL R28, R28, R28 ;  /* 0x0000001c1c1cc220 */ /* 0x004fe20000400000 */
[----:B------:R-:W-:Y:S01]  /*6840*/  FSETP.GEU.AND P4, PT, R51, -126, PT ;  /* 0xc2fc00003300780b */ /* 0x000fe20003f8e000 */
[----:B------:R-:W-:Y:S01]  /*6850*/  FADD R153, R152, R153 ;  /* 0x0000009998997221 */ /* 0x000fe20000000000 */
[----:B------:R-:W-:Y:S01]  /*6860*/  WARPGROUP.ARRIVE ;  /* 0x00000000000079c5 */ /* 0x000fe20000000000 */
[----:B------:R-:W-:Y:S02]  /*6870*/  FADD R26, R25, R26 ;  /* 0x0000001a191a7221 */ /* 0x000fe40000000000 */
[----:B------:R-:W-:Y:S01]  /*6880*/  FADD R154, R153, R154 ;  /* 0x0000009a999a7221 */ /* 0x000fe20000000000 */
[----:B----4-:R-:W-:Y:S01]  /*6890*/  @!P6 FMUL R29, R29, R29 ;  /* 0x0000001d1d1de220 */ /* 0x010fe20000400000 */
[----:B------:R-:W-:Y:S01]  /*68a0*/  FSETP.GEU.AND P6, PT, R54, -126, PT ;  /* 0xc2fc00003600780b */ /* 0x000fe20003fce000 */
[----:B------:R-:W-:Y:S01]  /*68b0*/  HGMMA.64x96x16.F32.BF16 R88, R32, gdesc[UR8].tnspB, R88, gsb0 ;  /* 0x4160000820587df0 */ /* 0x000fe20008001858 */
[----:B------:R-:W-:Y:S01]  /*68c0*/  UMOV UR10, UR8 ;  /* 0x00000008000a7c82 */ /* 0x000fe20008000000 */
[----:B------:R-:W-:Y:S01]  /*68d0*/  UMOV UR11, 0x80000020 ;  /* 0x80000020000b7882 */ /* 0x000fe20000000000 */
[----:B------:R-:W-:Y:S01]  /*68e0*/  F2FP.BF16.F32.PACK_AB R38, R29, R28 ;  /* 0x0000001c1d26723e */ /* 0x000fe200000010ff */
[----:B------:R-:W-:Y:S01]  /*68f0*/  UIADD3 UR8, UR6, 0x100, URZ ;  /* 0x0000010006087890 */ /* 0x000fe2000fffe03f */
[----:B------:R-:W-:Y:S01]  /*6900*/  @!P4 FMUL R51, R51, 0.5 ;  /* 0x3f0000003333c820 */ /* 0x000fe20000400000 */
[----:B-1----:R-:W-:Y:S01]  /*6910*/  @!P5 FMUL R53, R53, R53 ;  /* 0x000000353535d220 */ /* 0x002fe20000400000 */
[----:B------:R-:W-:Y:S01]  /*6920*/  FSETP.GEU.AND P5, PT, R55, -126, PT ;  /* 0xc2fc00003700780b */ /* 0x000fe20003fae000 */
[----:B------:R-:W-:Y:S01]  /*6930*/  FADD R155, R154, R155 ;  /* 0x0000009b9a9b7221 */ /* 0x000fe20000000000 */
[----:B------:R-:W1:Y:S01]  /*6940*/  MUFU.EX2 R156, R51 ;  /* 0x00000033009c7308 */ /* 0x000e620000000800 */
[----:B------:R-:W-:-:S02]  /*6950*/  FADD R26, R26, R27 ;  /* 0x0000001b1a1a7221 */ /* 0x000fc40000000000 */
[----:B------:R-:W-:Y:S01]  /*6960*/  @!P6 FMUL R54, R54, 0.5 ;  /* 0x3f0000003636e820 */ /* 0x000fe20000400000 */
[----:B------:R-:W-:Y:S01]  /*6970*/  FADD R30, R155, R30 ;  /* 0x0000001e9b1e7221 */ /* 0x000fe20000000000 */
[----:B------:R-:W-:-:S03]  /*6980*/  FADD R31, R26, R31 ;  /* 0x0000001f1a1f7221 */ /* 0x000fc60000000000 */
[----:B------:R-:W2:Y:S01]  /*6990*/  MUFU.EX2 R157, R54 ;  /* 0x00000036009d7308 */ /* 0x000ea20000000800 */
[----:B------:R-:W-:Y:S01]  /*69a0*/  FADD R15, R30, R53 ;  /* 0x000000351e0f7221 */ /* 0x000fe20000000000 */
[----:B------:R-:W-:Y:S01]  /*69b0*/  FADD R31, R31, R52 ;  /* 0x000000341f1f7221 */ /* 0x000fe20000000000 */
[----:B------:R-:W-:-:S03]  /*69c0*/  @!P5 FMUL R55, R55, 0.5 ;  /* 0x3f0000003737d820 */ /* 0x000fc60000400000 */
[----:B------:R-:W-:Y:S01]  /*69d0*/  FADD R28, R31, R28 ;  /* 0x0000001c1f1c7221 */ /* 0x000fe20000000000 */
[----:B-1----:R-:W-:Y:S01]  /*69e0*/  @!P4 FMUL R156, R156, R156 ;  /* 0x0000009c9c9cc220 */ /* 0x002fe20000400000 */
[----:B------:R-:W-:Y:S02]  /*69f0*/  FSETP.GEU.AND P4, PT, R56, -126, PT ;  /* 0xc2fc00003800780b */ /* 0x000fe40003f8e000 */
[----:B------:R-:W-:Y:S02]  /*6a00*/  FADD R28, R28, R29 ;  /* 0x0000001d1c1c7221 */ /* 0x000fe40000000000 */
[----:B------:R-:W-:Y:S01]  /*6a10*/  F2FP.BF16.F32.PACK_AB R37, R156, R53 ;  /* 0x000000359c25723e */ /* 0x000fe200000010ff */
[----:B------:R-:W-:Y:S01]  /*6a20*/  FADD R156, R15, R156 ;  /* 0x0000009c0f9c7221 */ /* 0x000fe20000000000 */
[----:B------:R-:W-:Y:S01]  /*6a30*/  LEA R15, R7, R14, 0x3 ;  /* 0x0000000e070f7211 */ /* 0x000fe200078e18ff */
[----:B--2---:R-:W-:Y:S01]  /*6a40*/  @!P6 FMUL R157, R157, R157 ;  /* 0x0000009d9d9de220 */ /* 0x004fe20000400000 */
[----:B------:R-:W-:-:S02]  /*6a50*/  FSETP.GEU.AND P6, PT, R57, -126, PT ;  /* 0xc2fc00003900780b */ /* 0x000fc40003fce000 */
[----:B------:R-:W-:Y:S02]  /*6a60*/  PRMT R15, RZ, 0x654, R15 ;  /* 0x00000654ff0f7816 */ /* 0x000fe4000000000f */
[----:B------:R-:W-:Y:S01]  /*6a70*/  IADD3 R7, R7, 0x1, RZ ;  /* 0x0000000107077810 */ /* 0x000fe20007ffe0ff */
[----:B------:R-:W-:-:S03]  /*6a80*/  @!P4 FMUL R56, R56, 0.5 ;  /* 0x3f0000003838c820 */ /* 0x000fc60000400000 */
[----:B------:R-:W-:-:S04]  /*6a90*/  ISETP.NE.AND P3, PT, R7, 0x4, PT ;  /* 0x000000040700780c */ /* 0x000fc80003f65270 */
[----:B------:R-:W-:Y:S01]  /*6aa0*/  SEL R7, R7, RZ, P3 ;  /* 0x000000ff07077207 */ /* 0x000fe20001800000 */
[----:B------:R-:W-:Y:S01]  /*6ab0*/  @!P6 FMUL R57, R57, 0.5 ;  /* 0x3f0000003939e820 */ /* 0x000fe20000400000 */
[----:B------:R-:W-:Y:S02]  /*6ac0*/  WARPGROUP.DEPBAR.LE gsb0, 0x0 ;  /* 0x00008000000079c5 */ /* 0x000fe40000010000 */
[----:B------:R-:W1:Y:S08]  /*6ad0*/  MUFU.EX2 R32, R55 ;  /* 0x0000003700207308 */ /* 0x000e700000000800 */
[----:B------:R-:W2:Y:S08]  /*6ae0*/  MUFU.EX2 R33, R56 ;  /* 0x0000003800217308 */ /* 0x000eb00000000800 */
[----:B------:R-:W3:Y:S01]  /*6af0*/  MUFU.EX2 R34, R57 ;  /* 0x0000003900227308 */ /* 0x000ee20000000800 */
[----:B-1----:R-:W-:Y:S01]  /*6b00*/  @!P5 FMUL R32, R32, R32 ;  /* 0x000000202020d220 */ /* 0x002fe20000400000 */
[----:B------:R-:W-:-:S04]  /*6b10*/  FSETP.GEU.AND P5, PT, R60, -126, PT ;  /* 0xc2fc00003c00780b */ /* 0x000fc80003fae000 */
[----:B------:R-:W-:Y:S01]  /*6b20*/  F2FP.BF16.F32.PACK_AB R39, R32, R157 ;  /* 0x0000009d2027723e */ /* 0x000fe200000010ff */
[----:B------:R-:W-:Y:S01]  /*6b30*/  FADD R157, R156, R157 ;  /* 0x0000009d9c9d7221 */ /* 0x000fe20000000000 */
[----:B--2---:R-:W-:Y:S02]  /*6b40*/  @!P4 FMUL R33, R33, R33 ;  /* 0x000000212121c220 */ /* 0x004fe40000400000 */
[----:B------:R-:W-:Y:S01]  /*6b50*/  WARPGROUP.ARRIVE ;  /* 0x00000000000079c5 */ /* 0x000fe20000000000 */
[----:B------:R-:W-:Y:S01]  /*6b60*/  FSETP.GEU.AND P4, PT, R61, -126, PT ;  /* 0xc2fc00003d00780b */ /* 0x000fe20003f8e000 */
[----:B------:R-:W-:-:S03]  /*6b70*/  FADD R32, R157, R32 ;  /* 0x000000209d207221 */ /* 0x000fc60000000000 */
[----:B------:R-:W-:Y:S01]  /*6b80*/  @!P5 FMUL R60, R60, 0.5 ;  /* 0x3f0000003c3cd820 */ /* 0x000fe20000400000 */
[----:B------:R-:W-:Y:S01]  /*6b90*/  HGMMA.64x96x16.F32.BF16 R88, R36, gdesc[UR8].tnspB, R88, gsb0 ;  /* 0x4160000824587df0 */ /* 0x000fe20008001858 */
[----:B---3--:R-:W-:Y:S01]  /*6ba0*/  @!P6 FMUL R34, R34, R34 ;  /* 0x000000222222e220 */ /* 0x008fe20000400000 */
[----:B------:R-:W-:Y:S01]  /*6bb0*/  FSETP.GEU.AND P6, PT, R58, -126, PT ;  /* 0xc2fc00003a00780b */ /* 0x000fe20003fce000 */
[----:B------:R-:W1:Y:S01]  /*6bc0*/  MUFU.EX2 R35, R60 ;  /* 0x0000003c00237308 */ /* 0x000e620000000800 */
[----:B------:R-:W-:Y:S01]  /*6bd0*/  UMOV UR10, UR8 ;  /* 0x00000008000a7c82 */ /* 0x000fe20008000000 */
[----:B------:R-:W-:Y:S01]  /*6be0*/  UMOV UR11, 0x80000020 ;  /* 0x80000020000b7882 */ /* 0x000fe20000000000 */
[----:B------:R-:W-:Y:S01]  /*6bf0*/  F2FP.BF16.F32.PACK_AB R40, R34, R33 ;  /* 0x000000212228723e */ /* 0x000fe200000010ff */
[----:B------:R-:W-:Y:S01]  /*6c00*/  UIADD3 UR8, UR6, 0x140, URZ ;  /* 0x0000014006087890 */ /* 0x000fe2000fffe03f */
[----:B------:R-:W-:Y:S01]  /*6c10*/  @!P4 FMUL R61, R61, 0.5 ;  /* 0x3f0000003d3dc820 */ /* 0x000fe20000400000 */
[----:B------:R-:W-:-:S03]  /*6c20*/  FADD R33, R28, R33 ;  /* 0x000000211c217221 */ /* 0x000fc60000000000 */
[----:B------:R-:W2:Y:S01]  /*6c30*/  MUFU.EX2 R56, R61 ;  /* 0x0000003d00387308 */ /* 0x000ea20000000800 */
[----:B------:R-:W-:Y:S02]  /*6c40*/  FADD R34, R33, R34 ;  /* 0x0000002221227221 */ /* 0x000fe40000000000 */
[----:B------:R-:W-:-:S05]  /*6c50*/  @!P6 FMUL R58, R58, 0.5 ;  /* 0x3f0000003a3ae820 */ /* 0x000fca0000400000 */
[----:B------:R-:W3:Y:S01]  /*6c60*/  MUFU.EX2 R57, R58 ;  /* 0x0000003a00397308 */ /* 0x000ee20000000800 */
[----:B-1----:R-:W-:Y:S01]  /*6c70*/  @!P5 FMUL R35, R35, R35 ;  /* 0x000000232323d220 */ /* 0x002fe20000400000 */
[----:B------:R-:W-:Y:S01]  /*6c80*/  FSETP.GEU.AND P5, PT, R59, -126, PT ;  /* 0xc2fc00003b00780b */ /* 0x000fe20003fae000 */
[----:B--2---:R-:W-:Y:S01]  /*6c90*/  @!P4 FMUL R56, R56, R56 ;  /* 0x000000383838c220 */ /* 0x004fe20000400000 */
[----:B------:R-:W-:-:S04]  /*6ca0*/  FSETP.GEU.AND P4, PT, R62, -126, PT ;  /* 0xc2fc00003e00780b */ /* 0x000fc80003f8e000 */
[----:B------:R-:W-:-:S07]  /*6cb0*/  F2FP.BF16.F32.PACK_AB R42, R56, R35 ;  /* 0x00000023382a723e */ /* 0x000fce00000010ff */
[----:B------:R-:W-:Y:S01]  /*6cc0*/  @!P5 FMUL R59, R59, 0.5 ;  /* 0x3f0000003b3bd820 */ /* 0x000fe20000400000 */
[----:B------:R-:W-:Y:S01]  /*6cd0*/  FADD R35, R34, R35 ;  /* 0x0000002322237221 */ /* 0x000fe20000000000 */
[----:B---3--:R-:W-:Y:S01]  /*6ce0*/  @!P6 FMUL R57, R57, R57 ;  /* 0x000000393939e220 */ /* 0x008fe20000400000 */
[----:B------:R-:W-:Y:S02]  /*6cf0*/  FSETP.GEU.AND P6, PT, R63, -126, PT ;  /* 0xc2fc00003f00780b */ /* 0x000fe40003fce000 */
[----:B------:R-:W-:Y:S01]  /*6d00*/  FADD R56, R35, R56 ;  /* 0x0000003823387221 */ /* 0x000fe20000000000 */
[----:B------:R-:W-:-:S10]  /*6d10*/  @!P4 FMUL R62, R62, 0.5 ;  /* 0x3f0000003e3ec820 */ /* 0x000fd40000400000 */
[----:B------:R-:W-:Y:S01]  /*6d20*/  @!P6 FMUL R63, R63, 0.5 ;  /* 0x3f0000003f3fe820 */ /* 0x000fe20000400000 */
[----:B------:R-:W-:Y:S02]  /*6d30*/  WARPGROUP.DEPBAR.LE gsb0, 0x0 ;  /* 0x00008000000079c5 */ /* 0x000fe40000010000 */
[----:B------:R-:W1:Y:S08]  /*6d40*/  MUFU.EX2 R36, R59 ;  /* 0x0000003b00247308 */ /* 0x000e700000000800 */
[----:B------:R2:W3:Y:S08]  /*6d50*/  MUFU.EX2 R37, R62 ;  /* 0x0000003e00257308 */ /* 0x0004f00000000800 */
[----:B------:R-:W4:Y:S01]  /*6d60*/  MUFU.EX2 R38, R63 ;  /* 0x0000003f00267308 */ /* 0x000f220000000800 */
[----:B-1----:R-:W-:Y:S01]  /*6d70*/  @!P5 FMUL R36, R36, R36 ;  /* 0x000000242424d220 */ /* 0x002fe20000400000 */
[----:B------:R-:W-:Y:S01]  /*6d80*/  FSETP.GEU.AND P5, PT, R64, -126, PT ;  /* 0xc2fc00004000780b */ /* 0x000fe20003fae000 */
[----:B--2---:R-:W-:-:S03]  /*6d90*/  FFMA R62, R76, UR7, -R137 ;  /* 0x000000074c3e7c23 */ /* 0x004fc60008000889 */
[----:B------:R-:W-:Y:S01]  /*6da0*/  F2FP.BF16.F32.PACK_AB R41, R36, R57 ;  /* 0x000000392429723e */ /* 0x000fe200000010ff */
[----:B------:R-:W-:Y:S01]  /*6db0*/  FADD R57, R32, R57 ;  /* 0x0000003920397221 */ /* 0x000fe20000000000 */
[----:B---3--:R-:W-:Y:S01]  /*6dc0*/  @!P4 FMUL R37, R37, R37 ;  /* 0x000000252525c220 */ /* 0x008fe20000400000 */
[----:B------:R-:W-:Y:S02]  /*6dd0*/  FSETP.GEU.AND P4, PT, R65, -126, PT ;  /* 0xc2fc00004100780b */ /* 0x000fe40003f8e000 */
[----:B------:R-:W-:-:S04]  /*6de0*/  FADD R36, R57, R36 ;  /* 0x0000002439247221 */ /* 0x000fc80000000000 */
[----:B------:R-:W-:Y:S01]  /*6df0*/  @!P5 FMUL R64, R64, 0.5 ;  /* 0x3f0000004040d820 */ /* 0x000fe20000400000 */
[----:B----4-:R-:W-:Y:S01]  /*6e00*/  @!P6 FMUL R38, R38, R38 ;  /* 0x000000262626e220 */ /* 0x010fe20000400000 */
[----:B------:R-:W-:Y:S02]  /*6e10*/  FSETP.GEU.AND P6, PT, R68, -126, PT ;  /* 0xc2fc00004400780b */ /* 0x000fe40003fce000 */
[----:B------:R1:W2:Y:S02]  /*6e20*/  MUFU.EX2 R39, R64 ;  /* 0x0000004000277308 */ /* 0x0002a40000000800 */
[----:B------:R-:W-:Y:S01]  /*6e30*/  F2FP.BF16.F32.PACK_AB R43, R38, R37 ;  /* 0x00000025262b723e */ /* 0x000fe200000010ff */
[----:B------:R-:W-:Y:S01]  /*6e40*/  @!P4 FMUL R65, R65, 0.5 ;  /* 0x3f0000004141c820 */ /* 0x000fe20000400000 */
[----:B------:R-:W-:Y:S02]  /*6e50*/  FADD R37, R36, R37 ;  /* 0x0000002524257221 */ /* 0x000fe40000000000 */
[----:B------:R-:W-:-:S02]  /*6e60*/  WARPGROUP.ARRIVE ;  /* 0x00000000000079c5 */ /* 0x000fc40000000000 */
[----:B------:R-:W3:Y:S01]  /*6e70*/  MUFU.EX2 R58, R65 ;  /* 0x00000041003a7308 */ /* 0x000ee20000000800 */
[----:B-1----:R-:W-:Y:S01]  /*6e80*/  FFMA R64, R73, UR7, -R137 ;  /* 0x0000000749407c23 */ /* 0x002fe20008000889 */
[----:B------:R-:W-:Y:S01]  /*6e90*/  FADD R37, R37, R38 ;  /* 0x0000002625257221 */ /* 0x000fe20000000000 */
[----:B------:R-:W-:Y:S01]  /*6ea0*/  @!P6 FMUL R68, R68, 0.5 ;  /* 0x3f0000004444e820 */ /* 0x000fe20000400000 */
[----:B------:R-:W-:Y:S01]  /*6eb0*/  HGMMA.64x96x16.F32.BF16 R88, R40, gdesc[UR8].tnspB, R88, gsb0 ;  /* 0x4160000828587df0 */ /* 0x000fe20008001858 */
[----:B------:R-:W-:Y:S01]  /*6ec0*/  UMOV UR10, UR8 ;  /* 0x00000008000a7c82 */ /* 0x000fe20008000000 */
[----:B------:R-:W-:Y:S02]  /*6ed0*/  UMOV UR11, 0x80000020 ;  /* 0x80000020000b7882 */ /* 0x000fe40000000000 */
[----:B------:R-:W1:Y:S01]  /*6ee0*/  MUFU.EX2 R59, R68 ;  /* 0x00000044003b7308 */ /* 0x000e620000000800 */
[----:B--2---:R-:W-:Y:S01]  /*6ef0*/  @!P5 FMUL R39, R39, R39 ;  /* 0x000000272727d220 */ /* 0x004fe20000400000 */
[----:B------:R-:W-:Y:S01]  /*6f00*/  FSETP.GEU.AND P5, PT, R69, -126, PT ;  /* 0xc2fc00004500780b */ /* 0x000fe20003fae000 */
[----:B------:R-:W-:-:S02]  /*6f10*/  UIADD3 UR8, UR6, 0x180, URZ ;  /* 0x0000018006087890 */ /* 0x000fc4000fffe03f */
[----:B------:R-:W-:Y:S01]  /*6f20*/  UIADD3 UR6, UR6, 0x1c0, URZ ;  /* 0x000001c006067890 */ /* 0x000fe2000fffe03f */
[----:B---3--:R-:W-:Y:S01]  /*6f30*/  @!P4 FMUL R58, R58, R58 ;  /* 0x0000003a3a3ac220 */ /* 0x008fe20000400000 */
[----:B------:R-:W-:-:S04]  /*6f40*/  FSETP.GEU.AND P4, PT, R66, -126, PT ;  /* 0xc2fc00004200780b */ /* 0x000fc80003f8e000 */
[----:B------:R-:W-:-:S04]  /*6f50*/  F2FP.BF16.F32.PACK_AB R44, R58, R39 ;  /* 0x000000273a2c723e */ /* 0x000fc800000010ff */
[----:B------:R-:W-:Y:S01]  /*6f60*/  @!P5 FMUL R69, R69, 0.5 ;  /* 0x3f0000004545d820 */ /* 0x000fe20000400000 */
[----:B------:R-:W-:Y:S01]  /*6f70*/  FADD R39, R56, R39 ;  /* 0x0000002738277221 */ /* 0x000fe20000000000 */
[----:B-1----:R-:W-:Y:S01]  /*6f80*/  @!P6 FMUL R59, R59, R59 ;  /* 0x0000003b3b3be220 */ /* 0x002fe20000400000 */
[----:B------:R-:W-:Y:S01]  /*6f90*/  FSETP.GEU.AND P6, PT, R67, -126, PT ;  /* 0xc2fc00004300780b */ /* 0x000fe20003fce000 */
[----:B------:R-:W1:Y:S01]  /*6fa0*/  MUFU.EX2 R60, R69 ;  /* 0x00000045003c7308 */ /* 0x000e620000000800 */
[----:B------:R-:W-:Y:S01]  /*6fb0*/  FADD R58, R39, R58 ;  /* 0x0000003a273a7221 */ /* 0x000fe20000000000 */
[----:B------:R-:W-:-:S10]  /*6fc0*/  @!P4 FMUL R66, R66, 0.5 ;  /* 0x3f0000004242c820 */ /* 0x000fd40000400000 */
        /* <DEDUP_REMOVED lines=8> */
[----:B------:R1:W2:Y:S08]  /*7050*/  MUFU.EX2 R40, R66 ;  /* 0x0000004200287308 */ /* 0x0002b00000000800 */
[----:B------:R-:W3:Y:S01]  /*7060*/  MUFU.EX2 R41, R67 ;  /* 0x0000004300297308 */ /* 0x000ee20000000800 */
[----:B-1----:R-:W-:Y:S01]  /*7070*/  FFMA R66, R81, UR7, -R137 ;  /* 0x0000000751427c23 */ /* 0x002fe20008000889 */
[----:B------:R-:W-:-:S06]  /*7080*/  UMOV UR7, 0x80000020 ;  /* 0x8000002000077882 */ /* 0x000fcc0000000000 */
[----:B------:R-:W1:Y:S01]  /*7090*/  MUFU.EX2 R42, R70 ;  /* 0x00000046002a7308 */ /* 0x000e620000000800 */
[----:B--2---:R-:W-:Y:S01]  /*70a0*/  @!P4 FMUL R40, R40, R40 ;  /* 0x000000282828c220 */ /* 0x004fe20000400000 */
[----:B------:R-:W-:Y:S01]  /*70b0*/  FSETP.GEU.AND P4, PT, R71, -126, PT ;  /* 0xc2fc00004700780b */ /* 0x000fe20003f8e000 */
[----:B---3--:R-:W-:Y:S01]  /*70c0*/  @!P6 FMUL R41, R41, R41 ;  /* 0x000000292929e220 */ /* 0x008fe20000400000 */
[----:B------:R-:W-:-:S04]  /*70d0*/  FSETP.GEU.AND P6, PT, R72, -126, PT ;  /* 0xc2fc00004800780b */ /* 0x000fc80003fce000 */
[----:B------:R-:W-:-:S07]  /*70e0*/  F2FP.BF16.F32.PACK_AB R45, R41, R40 ;  /* 0x00000028292d723e */ /* 0x000fce00000010ff */
[----:B------:R-:W-:Y:S01]  /*70f0*/  @!P4 FMUL R71, R71, 0.5 ;  /* 0x3f0000004747c820 */ /* 0x000fe20000400000 */
[----:B------:R-:W-:Y:S01]  /*7100*/  FADD R40, R37, R40 ;  /* 0x0000002825287221 */ /* 0x000fe20000000000 */
[----:B-1----:R-:W-:Y:S01]  /*7110*/  @!P5 FMUL R42, R42, R42 ;  /* 0x0000002a2a2ad220 */ /* 0x002fe20000400000 */
[----:B------:R-:W-:Y:S01]  /*7120*/  FSETP.GEU.AND P5, PT, R64, -126, PT ;  /* 0xc2fc00004000780b */ /* 0x000fe20003fae000 */
[----:B------:R-:W1:Y:S01]  /*7130*/  MUFU.EX2 R43, R71 ;  /* 0x00000047002b7308 */ /* 0x000e620000000800 */
[----:B------:R-:W-:Y:S01]  /*7140*/  FADD R41, R40, R41 ;  /* 0x0000002928297221 */ /* 0x000fe20000000000 */
[----:B------:R-:W-:-:S06]  /*7150*/  @!P6 FMUL R72, R72, 0.5 ;  /* 0x3f0000004848e820 */ /* 0x000fcc0000400000 */
[----:B------:R-:W2:Y:S04]  /*7160*/  MUFU.EX2 R61, R72 ;  /* 0x00000048003d7308 */ /* 0x000ea80000000800 */
[----:B------:R-:W-:Y:S01]  /*7170*/  @!P5 FMUL R64, R64, 0.5 ;  /* 0x3f0000004040d820 */ /* 0x000fe20000400000 */
[----:B-1----:R-:W-:-:S05]  /*7180*/  @!P4 FMUL R43, R43, R43 ;  /* 0x0000002b2b2bc220 */ /* 0x002fca0000400000 */
[----:B------:R-:W1:Y:S01]  /*7190*/  MUFU.EX2 R64, R64 ;  /* 0x0000004000407308 */ /* 0x000e620000000800 */
[----:B------:R-:W-:Y:S02]  /*71a0*/  FSETP.GEU.AND P4, PT, R62, -126, PT ;  /* 0xc2fc00003e00780b */ /* 0x000fe40003f8e000 */
[----:B------:R-:W-:Y:S01]  /*71b0*/  F2FP.BF16.F32.PACK_AB R47, R43, R42 ;  /* 0x0000002a2b2f723e */ /* 0x000fe200000010ff */
[----:B------:R-:W-:Y:S01]  /*71c0*/  FADD R42, R41, R42 ;  /* 0x0000002a292a7221 */ /* 0x000fe20000000000 */
[----:B--2---:R-:W-:Y:S02]  /*71d0*/  @!P6 FMUL R61, R61, R61 ;  /* 0x0000003d3d3de220 */ /* 0x004fe40000400000 */
[----:B------:R-:W-:Y:S01]  /*71e0*/  WARPGROUP.ARRIVE ;  /* 0x00000000000079c5 */ /* 0x000fe20000000000 */
[----:B------:R-:W-:Y:S01]  /*71f0*/  FSETP.GEU.AND P6, PT, R77, -126, PT ;  /* 0xc2fc00004d00780b */ /* 0x000fe20003fce000 */
[----:B------:R-:W-:-:S04]  /*7200*/  FADD R43, R42, R43 ;  /* 0x0000002b2a2b7221 */ /* 0x000fc80000000000 */
[----:B------:R-:W-:Y:S01]  /*7210*/  HGMMA.64x96x16.F32.BF16 R88, R44, gdesc[UR8].tnspB, R88, gsb0 ;  /* 0x416000082c587df0 */ /* 0x000fe20008001858 */
[----:B------:R-:W-:Y:S01]  /*7220*/  @!P4 FMUL R62, R62, 0.5 ;  /* 0x3f0000003e3ec820 */ /* 0x000fe20000400000 */
[----:B------:R-:W-:Y:S01]  /*7230*/  UMOV UR10, UR8 ;  /* 0x00000008000a7c82 */ /* 0x000fe20008000000 */
[----:B-1----:R-:W-:Y:S01]  /*7240*/  @!P5 FMUL R64, R64, R64 ;  /* 0x000000404040d220 */ /* 0x002fe20000400000 */
[----:B------:R-:W-:Y:S01]  /*7250*/  FSETP.GEU.AND P5, PT, R74, -126, PT ;  /* 0xc2fc00004a00780b */ /* 0x000fe20003fae000 */
[----:B------:R-:W-:Y:S02]  /*7260*/  UMOV UR11, 0x80000020 ;  /* 0x80000020000b7882 */ /* 0x000fe40000000000 */
[----:B------:R-:W1:Y:S01]  /*7270*/  MUFU.EX2 R62, R62 ;  /* 0x0000003e003e7308 */ /* 0x000e620000000800 */
[----:B------:R-:W-:Y:S01]  /*7280*/  @!P6 FMUL R77, R77, 0.5 ;  /* 0x3f0000004d4de820 */ /* 0x000fe20000400000 */
[----:B------:R-:W-:Y:S01]  /*7290*/  F2FP.BF16.F32.PACK_AB R48, R64, R61 ;  /* 0x0000003d4030723e */ /* 0x000fe200000010ff */
[----:B------:R-:W-:-:S04]  /*72a0*/  FADD R61, R60, R61 ;  /* 0x0000003d3c3d7221 */ /* 0x000fc80000000000 */
[----:B------:R-:W-:-:S03]  /*72b0*/  FADD R61, R61, R64 ;  /* 0x000000403d3d7221 */ /* 0x000fc60000000000 */
[----:B------:R-:W-:Y:S01]  /*72c0*/  @!P5 FMUL R74, R74, 0.5 ;  /* 0x3f0000004a4ad820 */ /* 0x000fe20000400000 */
[----:B-1----:R-:W-:Y:S01]  /*72d0*/  @!P4 FMUL R62, R62, R62 ;  /* 0x0000003e3e3ec220 */ /* 0x002fe20000400000 */
[----:B------:R-:W-:-:S13]  /*72e0*/  FSETP.GEU.AND P4, PT, R75, -126, PT ;  /* 0xc2fc00004b00780b */ /* 0x000fda0003f8e000 */
        /* <DEDUP_REMOVED lines=9> */
[----:B--2---:R-:W-:Y:S01]  /*7380*/  @!P5 FMUL R44, R44, R44 ;  /* 0x0000002c2c2cd220 */ /* 0x004fe20000400000 */
[----:B------:R-:W-:Y:S02]  /*7390*/  FSETP.GEU.AND P5, PT, R79, -126, PT ;  /* 0xc2fc00004f00780b */ /* 0x000fe40003fae000 */
[----:B------:R-:W-:-:S04]  /*73a0*/  FADD R62, R62, R45 ;  /* 0x0000002d3e3e7221 */ /* 0x000fc80000000000 */
[----:B------:R-:W-:Y:S01]  /*73b0*/  @!P6 FMUL R78, R78, 0.5 ;  /* 0x3f0000004e4ee820 */ /* 0x000fe20000400000 */
[----:B---3--:R-:W-:Y:S01]  /*73c0*/  @!P4 FMUL R47, R47, R47 ;  /* 0x0000002f2f2fc220 */ /* 0x008fe20000400000 */
[----:B------:R-:W-:Y:S02]  /*73d0*/  FSETP.GEU.AND P4, PT, R80, -126, PT ;  /* 0xc2fc00005000780b */ /* 0x000fe40003f8e000 */
[----:B------:R-:W1:Y:S02]  /*73e0*/  MUFU.EX2 R46, R78 ;  /* 0x0000004e002e7308 */ /* 0x000e640000000800 */
[----:B------:R-:W-:Y:S01]  /*73f0*/  F2FP.BF16.F32.PACK_AB R49, R47, R44 ;  /* 0x0000002c2f31723e */ /* 0x000fe200000010ff */
[----:B------:R-:W-:Y:S01]  /*7400*/  @!P5 FMUL R79, R79, 0.5 ;  /* 0x3f0000004f4fd820 */ /* 0x000fe20000400000 */
[----:B------:R-:W-:-:S04]  /*7410*/  FADD R44, R43, R44 ;  /* 0x0000002c2b2c7221 */ /* 0x000fc80000000000 */
        /* <DEDUP_REMOVED lines=12> */
[----:B------:R-:W-:Y:S01]  /*74e0*/  WARPGROUP.ARRIVE ;  /* 0x00000000000079c5 */ /* 0x000fe20000000000 */
[----:B------:R-:W-:Y:S01]  /*74f0*/  FSETP.GEU.AND P4, PT, R84, -126, PT ;  /* 0xc2fc00005400780b */ /* 0x000fe20003f8e000 */
[----:B------:R-:W-:Y:S01]  /*7500*/  FADD R46, R46, R65 ;  /* 0x000000412e2e7221 */ /* 0x000fe20000000000 */
[----:B------:R-:W1:Y:S01]  /*7510*/  MUFU.EX2 R66, R66 ;  /* 0x0000004200427308 */ /* 0x000e620000000800 */
[----:B------:R-:W-:Y:S02]  /*7520*/  @!P5 FMUL R85, R85, 0.5 ;  /* 0x3f0000005555d820 */ /* 0x000fe40000400000 */
[----:B------:R-:W-:Y:S08]  /*7530*/  HGMMA.64x96x16.F32.BF16 R88, R48, gdesc[UR8].tnspB, R88, gsb0 ;  /* 0x4160000830587df0 */ /* 0x000ff00008001858 */
[----:B------:R-:W-:Y:S01]  /*7540*/  @!P4 FMUL R84, R84, 0.5 ;  /* 0x3f0000005454c820 */ /* 0x000fe20000400000 */
[----:B-1----:R-:W-:Y:S01]  /*7550*/  @!P6 FMUL R66, R66, R66 ;  /* 0x000000424242e220 */ /* 0x002fe20000400000 */
[----:B------:R-:W-:-:S04]  /*7560*/  FSETP.GEU.AND P6, PT, R82, -126, PT ;  /* 0xc2fc00005200780b */ /* 0x000fc80003fce000 */
[----:B------:R-:W-:Y:S01]  /*7570*/  F2FP.BF16.F32.PACK_AB R52, R66, R63 ;  /* 0x0000003f4234723e */ /* 0x000fe200000010ff */
[----:B------:R-:W-:-:S04]  /*7580*/  FADD R63, R62, R63 ;  /* 0x0000003f3e3f7221 */ /* 0x000fc80000000000 */
[----:B------:R-:W-:-:S04]  /*7590*/  FADD R66, R63, R66 ;  /* 0x000000423f427221 */ /* 0x000fc80000000000 */
[----:B------:R-:W-:-:S04]  /*75a0*/  @!P6 FMUL R82, R82, 0.5 ;  /* 0x3f0000005252e820 */ /* 0x000fc80000400000 */
[----:B------:R-:W1:Y:S02]  /*75b0*/  MUFU.EX2 R13, R82 ;  /* 0x00000052000d7308 */ /* 0x000e640000000800 */
[----:B-1----:R-:W-:Y:S01]  /*75c0*/  @!P6 FMUL R13, R13, R13 ;  /* 0x0000000d0d0de220 */ /* 0x002fe20000400000 */
[----:B------:R-:W-:-:S13]  /*75d0*/  FSETP.GEU.AND P6, PT, R86, -126, PT ;  /* 0xc2fc00005600780b */ /* 0x000fda0003fce000 */
[----:B------:R-:W-:-:S04]  /*75e0*/  @!P6 FMUL R86, R86, 0.5 ;  /* 0x3f0000005656e820 */ /* 0x000fc80000400000 */
[----:B------:R-:W1:Y:S02]  /*75f0*/  MUFU.EX2 R24, R86 ;  /* 0x0000005600187308 */ /* 0x000e640000000800 */
[----:B-1----:R-:W-:Y:S01]  /*7600*/  @!P6 FMUL R24, R24, R24 ;  /* 0x000000181818e220 */ /* 0x002fe20000400000 */
[----:B------:R-:W-:-:S05]  /*7610*/  WARPGROUP.DEPBAR.LE gsb0, 0x0 ;  /* 0x00008000000079c5 */ /* 0x000fca0000010000 */
[----:B------:R-:W1:Y:S08]  /*7620*/  MUFU.EX2 R48, R85 ;  /* 0x0000005500307308 */ /* 0x000e700000000800 */
[----:B------:R-:W2:Y:S01]  /*7630*/  MUFU.EX2 R49, R84 ;  /* 0x0000005400317308 */ /* 0x000ea20000000800 */
[----:B-1----:R-:W-:Y:S01]  /*7640*/  @!P5 FMUL R48, R48, R48 ;  /* 0x000000303030d220 */ /* 0x002fe20000400000 */
[----:B------:R-:W-:Y:S01]  /*7650*/  FSETP.GEU.AND P5, PT, R22, -126, PT ;  /* 0xc2fc00001600780b */ /* 0x000fe20003fae000 */
[----:B--2---:R-:W-:Y:S01]  /*7660*/  @!P4 FMUL R49, R49, R49 ;  /* 0x000000313131c220 */ /* 0x004fe20000400000 */
[----:B------:R-:W-:-:S04]  /*7670*/  FSETP.GEU.AND P4, PT, R21, -126, PT ;  /* 0xc2fc00001500780b */ /* 0x000fc80003f8e000 */
[----:B------:R-:W-:-:S07]  /*7680*/  F2FP.BF16.F32.PACK_AB R54, R48, R49 ;  /* 0x000000313036723e */ /* 0x000fce00000010ff */
[----:B------:R-:W-:-:S06]  /*7690*/  @!P5 FMUL R22, R22, 0.5 ;  /* 0x3f0000001616d820 */ /* 0x000fcc0000400000 */
[----:B------:R-:W1:Y:S01]  /*76a0*/  MUFU.EX2 R22, R22 ;  /* 0x0000001600167308 */ /* 0x000e620000000800 */
[----:B------:R-:W-:-:S07]  /*76b0*/  @!P4 FMUL R21, R21, 0.5 ;  /* 0x3f0000001515c820 */ /* 0x000fce0000400000 */
[----:B------:R-:W2:Y:S01]  /*76c0*/  MUFU.EX2 R21, R21 ;  /* 0x0000001500157308 */ /* 0x000ea20000000800 */
[----:B-1----:R-:W-:-:S05]  /*76d0*/  @!P5 FMUL R22, R22, R22 ;  /* 0x000000161616d220 */ /* 0x002fca0000400000 */
[----:B------:R-:W-:Y:S01]  /*76e0*/  F2FP.BF16.F32.PACK_AB R53, R22, R13 ;  /* 0x0000000d1635723e */ /* 0x000fe200000010ff */
[----:B------:R-:W-:Y:S01]  /*76f0*/  FADD R13, R46, R13 ;  /* 0x0000000d2e0d7221 */ /* 0x000fe20000000000 */
[----:B--2---:R-:W-:Y:S01]  /*7700*/  @!P4 FMUL R21, R21, R21 ;  /* 0x000000151515c220 */ /* 0x004fe20000400000 */
[----:B------:R-:W-:Y:S02]  /*7710*/  ISETP.NE.AND P4, PT, R17, 0x4, PT ;  /* 0x000000041100780c */ /* 0x000fe40003f85270 */
[----:B------:R-:W-:Y:S02]  /*7720*/  FADD R13, R13, R22 ;  /* 0x000000160d0d7221 */ /* 0x000fe40000000000 */
[----:B------:R-:W-:Y:S02]  /*7730*/  F2FP.BF16.F32.PACK_AB R55, R21, R24 ;  /* 0x000000181537723e */ /* 0x000fe400000010ff */
[----:B------:R-:W-:Y:S01]  /*7740*/  FADD R24, R13, R24 ;  /* 0x000000180d187221 */ /* 0x000fe20000000000 */
[----:B------:R-:W-:Y:S01]  /*7750*/  SEL R23, RZ, 0x1, P4 ;  /* 0x00000001ff177807 */ /* 0x000fe20002000000 */
[----:B------:R-:W-:-:S02]  /*7760*/  WARPGROUP.ARRIVE ;  /* 0x00000000000079c5 */ /* 0x000fc40000000000 */
[----:B------:R-:W-:Y:S01]  /*7770*/  FADD R13, R24, R21 ;  /* 0x00000015180d7221 */ /* 0x000fe20000000000 */
[----:B------:R-:W-:Y:S02]  /*7780*/  LOP3.LUT R4, R4, R23, RZ, 0x3c, !PT ;  /* 0x0000001704047212 */ /* 0x000fe400078e3cff */
[----:B------:R-:W-:Y:S01]  /*7790*/  SEL R17, R17, RZ, P4 ;  /* 0x000000ff11117207 */ /* 0x000fe20002000000 */
[----:B------:R-:W-:Y:S03]  /*77a0*/  HGMMA.64x96x16.F32.BF16 R88, R52, gdesc[UR4].tnspB, R88, gsb0 ;  /* 0x4160000434587df0 */ /* 0x000fe60008001858 */
[----:B------:R-:W-:Y:S02]  /*77b0*/  WARPGROUP.DEPBAR.LE gsb0, 0x0 ;  /* 0x00008000000079c5 */ /* 0x000fe40000010000 */
[----:B------:R1:W-:Y:S02]  /*77c0*/  SYNCS.ARRIVE.TRANS64.RED.A1T0 RZ, [R15+URZ], RZ ;  /* 0x000000ff0fff79a7 */ /* 0x0003e4000810043f */
[----:B-1----:R-:W-:-:S04]  /*77d0*/  FADD R15, R66, R49 ;  /* 0x00000031420f7221 */ /* 0x002fc80000000000 */
[----:B------:R-:W-:Y:S01]  /*77e0*/  FADD R15, R15, R48 ;  /* 0x000000300f0f7221 */ /* 0x000fe20000000000 */
[----:B------:R-:W-:Y:S06]  /*77f0*/  @P2 BRA `(.L_x_31) ;  /* 0x0000000000d82947 */ /* 0x000fec0003800000 */
[----:B------:R-:W-:Y:S01]  /*7800*/  ISETP.LT.OR P2, PT, R8, 0x1, !P0 ;  /* 0x000000010800780c */ /* 0x000fe20004741670 */
[----:B------:R-:W-:-:S12]  /*7810*/  BSSY B0, `(.L_x_32) ;  /* 0x0000033000007945 */ /* 0x000fd80003800000 */
[----:B------:R-:W-:Y:S05]  /*7820*/  @P2 BRA `(.L_x_33) ;  /* 0x0000000000c42947 */ /* 0x000fea0003800000 */
[----:B------:R-:W-:Y:S01]  /*7830*/  ISETP.NE.AND P3, PT, R0, RZ, PT ;  /* 0x000000ff0000720c */ /* 0x000fe20003f65270 */
[----:B------:R-:W-:Y:S01]  /*7840*/  IMAD R21, R5, 0x8, R2 ;  /* 0x0000000805157824 */ /* 0x000fe200078e0202 */
[----:B------:R-:W-:-:S11]  /*7850*/  SHF.L.U32 R22, R6, 0x1f, RZ ;  /* 0x0000001f06167819 */ /* 0x000fd600000006ff */
.L_x_34:
        /* <DEDUP_REMOVED lines=10> */
.L_x_35:
[----:B-12---:R-:W-:Y:S01]  /*7900*/  IMAD R22, R5, 0x6000, R2 ;  /* 0x0000600005167824 */ /* 0x006fe200078e0202 */
[----:B------:R-:W-:Y:S01]  /*7910*/  R2UR UR25, R21 ;  /* 0x00000000151972ca */ /* 0x000fe200000e0000 */
[----:B------:R-:W-:Y:S01]  /*7920*/  UIADD3 UR6, UP0, UR22, 0x2f0, URZ ;  /* 0x000002f016067890 */ /* 0x000fe2000ff1e03f */
[----:B------:R-:W-:Y:S01]  /*7930*/  R2UR UR27, R9 ;  /* 0x00000000091b72ca */ /* 0x000fe200000e0000 */
[----:B------:R-:W-:Y:S01]  /*7940*/  UMOV UR30, 0x0 ;  /* 0x00000000001e7882 */ /* 0x000fe20000000000 */
[----:B------:R-:W-:Y:S01]  /*7950*/  R2UR UR8, R22 ;  /* 0x00000000160872ca */ /* 0x000fe200000e0000 */
[----:B------:R-:W-:Y:S01]  /*7960*/  UIADD3.X UR7, URZ, UR23, URZ, UP0, !UPT ;  /* 0x000000173f077290 */ /* 0x000fe200087fe43f */
[----:B------:R-:W-:Y:S01]  /*7970*/  VIADD R5, R5, 0x1 ;  /* 0x0000000105057836 */ /* 0x000fe20000000000 */
[----:B------:R-:W-:Y:S01]  /*7980*/  UMOV UR31, 0x10000000 ;  /* 0x10000000001f7882 */ /* 0x000fe20000000000 */
[----:B------:R-:W-:Y:S01]  /*7990*/  UMOV UR26, URZ ;  /* 0x0000003f001a7c82 */ /* 0x000fe20008000000 */
[----:B------:R-:W-:Y:S01]  /*79a0*/  UMOV UR28, UR36 ;  /* 0x00000024001c7c82 */ /* 0x000fe20008000000 */
[----:B------:R-:W-:Y:S01]  /*79b0*/  UMOV UR29, UR37 ;  /* 0x00000025001d7c82 */ /* 0x000fe20008000000 */
[----:B------:R-:W-:Y:S01]  /*79c0*/  UMOV UR18, 0x20 ;  /* 0x0000002000127882 */ /* 0x000fe20000000000 */
[----:B------:R-:W-:Y:S01]  /*79d0*/  UMOV UR20, UR36 ;  /* 0x0000002400147c82 */ /* 0x000fe20008000000 */
[----:B------:R-:W-:Y:S01]  /*79e0*/  UIADD3 UR25, UR25, 0x1b000, URZ ;  /* 0x0001b00019197890 */ /* 0x000fe2000fffe03f */
[----:B------:R-:W-:Y:S01]  /*79f0*/  ISETP.NE.AND P2, PT, R5, 0x4, PT ;  /* 0x000000040500780c */ /* 0x000fe20003f45270 */
[----:B------:R-:W-:Y:S01]  /*7a00*/  USHF.L.U32 UR27, UR27, 0x7, URZ ;  /* 0x000000071b1b7899 */ /* 0x000fe2000800063f */
[----:B------:R-:W-:Y:S01]  /*7a10*/  IADD3 R9, R9, 0x1, RZ ;  /* 0x0000000109097810 */ /* 0x000fe20007ffe0ff */
        /* <DEDUP_REMOVED lines=9> */
[----:B------:R-:W-:Y:S01]  /*7ab0*/  UMOV UR10, 0x40 ;  /* 0x00000040000a7882 */ /* 0x000fe20000000000 */
[----:B------:R-:W-:Y:S01]  /*7ac0*/  UMOV UR12, UR36 ;  /* 0x00000024000c7c82 */ /* 0x000fe20008000000 */
[----:B------:R-:W-:Y:S01]  /*7ad0*/  UMOV UR13, UR37 ;  /* 0x00000025000d7c82 */ /* 0x000fe20008000000 */
[----:B------:R-:W-:Y:S01]  /*7ae0*/  UMOV UR9, UR25 ;  /* 0x0000001900097c82 */ /* 0x000fe20008000000 */
[----:B------:R1:W-:Y:S01]  /*7af0*/  UTMALDG.4D [UR24], [UR6], desc[UR30] ;  /* 0x00001e18060075b4 */ /* 0x0003e20008019000 */
[----:B------:R-:W-:Y:S01]  /*7b00*/  UMOV UR11, UR27 ;  /* 0x0000001b000b7c82 */ /* 0x000fe20008000000 */
[----:B------:R1:W-:Y:S01]  /*7b10*/  UTMALDG.4D [UR16], [UR6], desc[UR30] ;  /* 0x00001e10060075b4 */ /* 0x0003e20008019000 */
[----:B------:R1:W-:Y:S02]  /*7b20*/  UTMALDG.4D [UR8], [UR6], desc[UR30] ;  /* 0x00001e08060075b4 */ /* 0x0003e40008019000 */
[----:B-1----:R-:W-:Y:S01]  /*7b30*/  NOP ;  /* 0x0000000000007918 */ /* 0x002fe20000000000 */
.L_x_33:
[----:B------:R-:W-:Y:S05]  /*7b40*/  BSYNC B0 ;  /* 0x0000000000007941 */ /* 0x000fea0003800000 */
.L_x_32:
[----:B------:R-:W-:-:S07]  /*7b50*/  VIADD R8, R8, 0xffffffff ;  /* 0xffffffff08087836 */ /* 0x000fce0000000000 */
.L_x_31:
[----:B------:R-:W-:Y:S01]  /*7b60*/  IADD3 R12, R12, 0x80, RZ ;  /* 0x000000800c0c7810 */ /* 0x000fe20007ffe0ff */
[----:B------:R-:W-:Y:S01]  /*7b70*/  IMAD.MOV.U32 R23, RZ, RZ, R19 ;  /* 0x000000ffff177224 */ /* 0x000fe200078e0013 */
[----:B------:R-:W-:Y:S01]  /*7b80*/  MOV R21, R20 ;  /* 0x0000001400157202 */ /* 0x000fe20000000f00 */
[----:B------:R-:W-:Y:S06]  /*7b90*/  @P1 BRA `(.L_x_36) ;  /* 0xffffffcc00c41947 */ /* 0x000fec000383ffff */
.L_x_24:
[----:B------:R-:W-:-:S13]  /*7ba0*/  ISETP.GE.AND P1, PT, R18, 0x1, PT ;  /* 0x000000011200780c */ /* 0x000fda0003f26270 */
[----:B------:R-:W-:Y:S05]  /*7bb0*/  @!P1 BRA `(.L_x_37) ;  /* 0x0000003c003c9947 */ /* 0x000fea0003800000 */
[----:B------:R-:W-:Y:S01]  /*7bc0*/  IMAD.MOV.U32 R23, RZ, RZ, R19 ;  /* 0x000000ffff177224 */ /* 0x000fe200078e0013 */
[----:B------:R-:W-:Y:S02]  /*7bd0*/  MOV R22, R20 ;  /* 0x0000001400167202 */ /* 0x000fe40000000f00 */
[----:B-1----:R-:W-:-:S07]  /*7be0*/  LOP3.LUT R21, R16, 0x1f, RZ, 0xc0, !PT ;  /* 0x0000001f10157812 */ /* 0x002fce00078ec0ff */
.L_x_51:
[----:B------:R-:W-:Y:S01]  /*7bf0*/  IMAD R20, R17, 0x8, R2 ;  /* 0x0000000811147824 */ /* 0x000fe200078e0202 */
[----:B------:R-:W-:-:S07]  /*7c00*/  SHF.L.U32 R19, R4, 0x1f, RZ ;  /* 0x0000001f04137819 */ /* 0x000fce00000006ff */
.L_x_38:
[----:B-1----:R1:W2:Y:S02]  /*7c10*/  SYNCS.PHASECHK.TRANS64.TRYWAIT P1, [R20+URZ+0x1b000], R19 ;  /* 0x01b00013140075a7 */ /* 0x0022a4000802017f */
[----:B--2---:R-:W-:Y:S05]  /*7c20*/  @!P1 NANOSLEEP.SYNCS 0x989680 ;  /* 0x009896800000995d */ /* 0x004fea0003900000 */
[----:B------:R-:W2:Y:S02]  /*7c30*/  @!P1 SYNCS.PHASECHK.TRANS64 P1, [R20+URZ+0x1b000], R19 ;  /* 0x01b00013140095a7 */ /* 0x000ea4000802007f */
[----:B--2---:R-:W-:Y:S05]  /*7c40*/  @!P1 BRA `(.L_x_38) ;  /* 0xfffffffc00f09947 */ /* 0x004fea000383ffff */
[----:B------:R-:W-:Y:S05]  /*7c50*/  WARPSYNC.ALL ;  /* 0x0000000000007948 */ /* 0x000fea0003800000 */
[----:B------:R-:W-:Y:S01]  /*7c60*/  MOV R136, UR14 ;  /* 0x0000000e00887c02 */ /* 0x000fe20008000f00 */
[----:B------:R-:W-:Y:S01]  /*7c70*/  IMAD.MOV.U32 R137, RZ, RZ, -0x7fffffe0 ;  /* 0x80000020ff897424 */ /* 0x000fe200078e00ff */
[----:B------:R-:W-:Y:S01]  /*7c80*/  WARPGROUP.ARRIVE ;  /* 0x00000000000079c5 */ /* 0x000fe20000000000 */
[----:B------:R-:W-:Y:S01]  /*7c90*/  IMAD.MOV.U32 R139, RZ, RZ, -0x7fffffe0 ;  /* 0x80000020ff8b7424 */ /* 0x000fe200078e00ff */
[----:B------:R-:W-:Y:S01]  /*7ca0*/  ISETP.NE.AND P1, PT, R10, RZ, PT ;  /* 0x000000ff0a00720c */ /* 0x000fe20003f25270 */
[----:B------:R-:W-:Y:S01]  /*7cb0*/  IMAD R136, R17, 0x600, R136 ;  /* 0x0000060011887824 */ /* 0x000fe200078e0288 */
[----:B------:R-:W-:Y:S01]  /*7cc0*/  R2UR UR59, R137 ;  /* 0x00000000893b72ca */ /* 0x000fe200000e0000 */
[----:B------:R-:W-:Y:S01]  /*7cd0*/  IMAD.MOV.U32 R137, RZ, RZ, -0x7fffffe0 ;  /* 0x80000020ff897424 */ /* 0x000fe200078e00ff */
[----:B------:R-:W-:Y:S01]  /*7ce0*/  R2UR UR55, R139 ;  /* 0x000000008b3772ca */ /* 0x000fe200000e0000 */
[----:B------:R-:W-:Y:S01]  /*7cf0*/  IMAD.MOV.U32 R139, RZ, RZ, -0x7fffffe0 ;  /* 0x80000020ff8b7424 */ /* 0x000fe200078e00ff */
[----:B------:R-:W-:-:S02]  /*7d00*/  R2UR UR58, R136 ;  /* 0x00000000883a72ca */ /* 0x000fc400000e0000 */
[----:B------:R-:W-:Y:S02]  /*7d10*/  IADD3 R138, R136, 0x2, RZ ;  /* 0x00000002888a7810 */ /* 0x000fe40007ffe0ff */
[----:B------:R-:W-:Y:S01]  /*7d20*/  R2UR UR51, R139 ;  /* 0x000000008b3372ca */ /* 0x000fe200000e0000 */
[----:B------:R-:W-:Y:S01]  /*7d30*/  IMAD.MOV.U32 R139, RZ, RZ, -0x7fffffe0 ;  /* 0x80000020ff8b7424 */ /* 0x000fe200078e00ff */
[----:B------:R-:W-:Y:S02]  /*7d40*/  R2UR UR54, R138 ;  /* 0x000000008a3672ca */ /* 0x000fe400000e0000 */
[----:B------:R-:W-:Y:S02]  /*7d50*/  IADD3 R138, R136, 0x200, RZ ;  /* 0x00000200888a7810 */ /* 0x000fe40007ffe0ff */
[----:B------:R-:W-:Y:S01]  /*7d60*/  R2UR UR47, R139 ;  /* 0x000000008b2f72ca */ /* 0x000fe200000e0000 */
[----:B------:R-:W-:Y:S01]  /*7d70*/  IMAD.MOV.U32 R139, RZ, RZ, -0x7fffffe0 ;  /* 0x80000020ff8b7424 */ /* 0x000fe200078e00ff */
[----:B------:R-:W-:Y:S01]  /*7d80*/  R2UR UR50, R138 ;  /* 0x000000008a3272ca */ /* 0x000fe200000e0000 */
[----:B------:R-:W-:Y:S01]  /*7d90*/  HGMMA.64x128x16.F32.BF16 R24, gdesc[UR56], RZ, !UPT, gsb0 ;  /* 0x01e00000381879f0 */ /* 0x000fe2000c0018ff */
[----:B------:R-:W-:-:S02]  /*7da0*/  IADD3 R138, R136, 0x202, RZ ;  /* 0x00000202888a7810 */ /* 0x000fc40007ffe0ff */
[----:B------:R-:W-:Y:S02]  /*7db0*/  R2UR UR43, R139 ;  /* 0x000000008b2b72ca */ /* 0x000fe400000e0000 */
[----:B------:R-:W-:Y:S02]  /*7dc0*/  R2UR UR46, R138 ;  /* 0x000000008a2e72ca */ /* 0x000fe400000e0000 */
[C---:B------:R-:W-:Y:S02]  /*7dd0*/  IADD3 R138, R136.reuse, 0x400, RZ ;  /* 0x00000400888a7810 */ /* 0x040fe40007ffe0ff */
[----:B------:R-:W-:Y:S02]  /*7de0*/  IADD3 R136, R136, 0x402, RZ ;  /* 0x0000040288887810 */ /* 0x000fe40007ffe0ff */
[----:B------:R-:W-:Y:S02]  /*7df0*/  R2UR UR42, R138 ;  /* 0x000000008a2a72ca */ /* 0x000fe400000e0000 */
[----:B------:R-:W-:-:S02]  /*7e00*/  R2UR UR6, R136 ;  /* 0x00000000880672ca */ /* 0x000fc400000e0000 */
[----:B------:R-:W-:Y:S01]  /*7e10*/  R2UR UR7, R137 ;  /* 0x00000000890772ca */ /* 0x000fe200000e0000 */
        /* <DEDUP_REMOVED lines=17> */
[----:B------:R-:W-:Y:S01]  /*7f30*/  ISETP.LT.OR P2, PT, R8, 0x1, !P0 ;  /* 0x000000010800780c */ /* 0x000fe20004741670 */
[----:B------:R-:W-:-:S12]  /*7f40*/  BSSY B0, `(.L_x_40) ;  /* 0x0000033000007945 */ /* 0x000fd80003800000 */
[----:B------:R-:W-:Y:S05]  /*7f50*/  @P2 BRA `(.L_x_41) ;  /* 0x0000000000c42947 */ /* 0x000fea0003800000 */
[----:B------:R-:W-:Y:S02]  /*7f60*/  ISETP.NE.AND P3, PT, R0, RZ, PT ;  /* 0x000000ff0000720c */ /* 0x000fe40003f65270 */
[----:B-1----:R-:W-:Y:S02]  /*7f70*/  LEA R19, R5, R2, 0x3 ;  /* 0x0000000205137211 */ /* 0x002fe400078e18ff */
[----:B------:R-:W-:-:S09]  /*7f80*/  SHF.L.U32 R20, R6, 0x1f, RZ ;  /* 0x0000001f06147819 */ /* 0x000fd200000006ff */
.L_x_42:
        /* <DEDUP_REMOVED lines=10> */
.L_x_43:
[----:B-12---:R-:W-:Y:S01]  /*8030*/  IMAD R20, R5, 0x6000, R2 ;  /* 0x0000600005147824 */ /* 0x006fe200078e0202 */
        /* <DEDUP_REMOVED lines=8> */
[----:B------:R-:W-:Y:S01]  /*80c0*/  IADD3 R5, R5, 0x1, RZ ;  /* 0x0000000105057810 */ /* 0x000fe20007ffe0ff */
[----:B------:R-:W-:Y:S01]  /*80d0*/  UMOV UR26, URZ ;  /* 0x0000003f001a7c82 */ /* 0x000fe20008000000 */
[----:B------:R-:W-:Y:S01]  /*80e0*/  UMOV UR28, UR36 ;  /* 0x00000024001c7c82 */ /* 0x000fe20008000000 */
[----:B------:R-:W-:Y:S01]  /*80f0*/  UMOV UR29, UR37 ;  /* 0x00000025001d7c82 */ /* 0x000fe20008000000 */
[----:B------:R-:W-:Y:S01]  /*8100*/  UMOV UR18, 0x20 ;  /* 0x0000002000127882 */ /* 0x000fe20000000000 */
[----:B------:R-:W-:Y:S01]  /*8110*/  UIADD3 UR25, UR25, 0x1b000, URZ ;  /* 0x0001b00019197890 */ /* 0x000fe2000fffe03f */
[----:B------:R-:W-:Y:S01]  /*8120*/  ISETP.NE.AND P2, PT, R5, 0x4, PT ;  /* 0x000000040500780c */ /* 0x000fe20003f45270 */
[----:B------:R-:W-:-:S02]  /*8130*/  USHF.L.U32 UR27, UR27, 0x7, URZ ;  /* 0x000000071b1b7899 */ /* 0x000fc4000800063f */
        /* <DEDUP_REMOVED lines=18> */
[----:B--2---:R-:W-:Y:S01]  /*8260*/  NOP ;  /* 0x0000000000007918 */ /* 0x004fe20000000000 */
.L_x_41:
[----:B------:R-:W-:Y:S05]  /*8270*/  BSYNC B0 ;  /* 0x0000000000007941 */ /* 0x000fea0003800000 */
.L_x_40:
[----:B------:R-:W-:-:S07]  /*8280*/  VIADD R8, R8, 0xffffffff ;  /* 0xffffffff08087836 */ /* 0x000fce0000000000 */
.L_x_39:
[C---:B------:R-:W-:Y:S01]  /*8290*/  VIADD R136, R12.reuse, 0x8 ;  /* 0x000000080c887836 */ /* 0x040fe20000000000 */
[C---:B-1----:R-:W-:Y:S01]  /*82a0*/  IADD3 R20, R12.reuse, 0x1, RZ ;  /* 0x000000010c147810 */ /* 0x042fe20007ffe0ff */
[----:B------:R-:W-:Y:S05]  /*82b0*/  WARPSYNC.ALL ;  /* 0x0000000000007948 */ /* 0x000fea0003800000 */
[-C--:B------:R-:W-:Y:S01]  /*82c0*/  ISETP.GE.AND P2, PT, R3, R136.reuse, PT ;  /* 0x000000880300720c */ /* 0x080fe20003f46270 */
[----:B------:R-:W-:Y:S01]  /*82d0*/  ULDC UR6, c[0x0][0x604] ;  /* 0x0001810000067ab9 */ /* 0x000fe20000000800 */
[C---:B------:R-:W-:Y:S01]  /*82e0*/  ISETP.GE.AND P6, PT, R11.reuse, R136, PT ;  /* 0x000000880b00720c */ /* 0x040fe20003fc6270 */
[----:B------:R-:W-:Y:S01]  /*82f0*/  VIADD R136, R12, 0x10 ;  /* 0x000000100c887836 */ /* 0x000fe20000000000 */
[-C--:B------:R-:W-:Y:S01]  /*8300*/  ISETP.GE.AND P4, PT, R11, R20.reuse, PT ;  /* 0x000000140b00720c */ /* 0x080fe20003f86270 */
[----:B------:R-:W-:Y:S01]  /*8310*/  BSSY B0, `(.L_x_44) ;  /* 0x0000132000007945 */ /* 0x000fe20003800000 */
[----:B------:R-:W-:-:S02]  /*8320*/  ISETP.GE.AND P3, PT, R3, R20, PT ;  /* 0x000000140300720c */ /* 0x000fc40003f66270 */
[----:B------:R-:W-:Y:S02]  /*8330*/  IADD3 R20, R12, 0x9, RZ ;  /* 0x000000090c147810 */ /* 0x000fe40007ffe0ff */
[----:B------:R-:W-:Y:S02]  /*8340*/  FSEL R27, R27, -INF , P4 ;  /* 0xff8000001b1b7808 */ /* 0x000fe40002000000 */
[----:B------:R-:W-:Y:S02]  /*8350*/  FSEL R28, R28, -INF , P2 ;  /* 0xff8000001c1c7808 */ /* 0x000fe40001000000 */
[----:B------:R-:W-:Y:S02]  /*8360*/  FSEL R25, R25, -INF , P3 ;  /* 0xff80000019197808 */ /* 0x000fe40001800000 */
[-C--:B------:R-:W-:Y:S02]  /*8370*/  ISETP.GE.AND P4, PT, R3, R136.reuse, PT ;  /* 0x000000880300720c */ /* 0x080fe40003f86270 */
[C---:B------:R-:W-:Y:S01]  /*8380*/  ISETP.GE.AND P2, PT, R11.reuse, R136, PT ;  /* 0x000000880b00720c */ /* 0x040fe20003f46270 */
[----:B------:R-:W-:Y:S01]  /*8390*/  VIADD R136, R12, 0x18 ;  /* 0x000000180c887836 */ /* 0x000fe20000000000 */
[----:B------:R-:W-:-:S02]  /*83a0*/  ISETP.GE.AND P3, PT, R11, R20, PT ;  /* 0x000000140b00720c */ /* 0x000fc40003f66270 */
[----:B------:R-:W-:Y:S02]  /*83b0*/  ISETP.GE.AND P5, PT, R3, R20, PT ;  /* 0x000000140300720c */ /* 0x000fe40003fa6270 */
[----:B------:R-:W-:Y:S02]  /*83c0*/  IADD3 R20, R12, 0x11, RZ ;  /* 0x000000110c147810 */ /* 0x000fe40007ffe0ff */
[----:B------:R-:W-:Y:S02]  /*83d0*/  FSEL R31, R31, -INF , P3 ;  /* 0xff8000001f1f7808 */ /* 0x000fe40001800000 */
[----:B------:R-:W-:Y:S02]  /*83e0*/  FSEL R32, R32, -INF , P4 ;  /* 0xff80000020207808 */ /* 0x000fe40002000000 */
[----:B------:R-:W-:Y:S02]  /*83f0*/  FSEL R29, R29, -INF , P5 ;  /* 0xff8000001d1d7808 */ /* 0x000fe40002800000 */
[----:B------:R-:W-:-:S02]  /*8400*/  ISETP.GE.AND P3, PT, R3, R136, PT ;  /* 0x000000880300720c */ /* 0x000fc40003f66270 */
[C---:B------:R-:W-:Y:S01]  /*8410*/  ISETP.GE.AND P4, PT, R11.reuse, R136, PT ;  /* 0x000000880b00720c */ /* 0x040fe20003f86270 */
[----:B------:R-:W-:Y:S01]  /*8420*/  VIADD R136, R12, 0x20 ;  /* 0x000000200c887836 */ /* 0x000fe20000000000 */
[----:B------:R-:W-:Y:S02]  /*8430*/  FSEL R30, R30, -INF , P6 ;  /* 0xff8000001e1e7808 */ /* 0x000fe40003000000 */
[-C--:B------:R-:W-:Y:S02]  /*8440*/  ISETP.GE.AND P5, PT, R11, R20.reuse, PT ;  /* 0x000000140b00720c */ /* 0x080fe40003fa6270 */
[----:B------:R-:W-:Y:S02]  /*8450*/  ISETP.GE.AND P6, PT, R3, R20, PT ;  /* 0x000000140300720c */ /* 0x000fe40003fc6270 */
[----:B------:R-:W-:Y:S02]  /*8460*/  IADD3 R20, R12, 0x19, RZ ;  /* 0x000000190c147810 */ /* 0x000fe40007ffe0ff */
[----:B------:R-:W-:-:S02]  /*8470*/  FSEL R35, R35, -INF , P5 ;  /* 0xff80000023237808 */ /* 0x000fc40002800000 */
[----:B------:R-:W-:Y:S02]  /*8480*/  FSEL R36, R36, -INF , P3 ;  /* 0xff80000024247808 */ /* 0x000fe40001800000 */
[----:B------:R-:W-:Y:S02]  /*8490*/  FSEL R34, R34, -INF , P2 ;  /* 0xff80000022227808 */ /* 0x000fe40001000000 */
[----:B------:R-:W-:Y:S02]  /*84a0*/  FSEL R33, R33, -INF , P6 ;  /* 0xff80000021217808 */ /* 0x000fe40003000000 */
[-C--:B------:R-:W-:Y:S02]  /*84b0*/  ISETP.GE.AND P5, PT, R3, R136.reuse, PT ;  /* 0x000000880300720c */ /* 0x080fe40003fa6270 */
[----:B------:R-:W-:Y:S01]  /*84c0*/  ISETP.GE.AND P3, PT, R11, R136, PT ;  /* 0x000000880b00720c */ /* 0x000fe20003f66270 */
[----:B------:R-:W-:Y:S01]  /*84d0*/  VIADD R136, R12, 0x28 ;  /* 0x000000280c887836 */ /* 0x000fe20000000000 */
[----:B------:R-:W-:-:S02]  /*84e0*/  ISETP.GE.AND P2, PT, R3, R20, PT ;  /* 0x000000140300720c */ /* 0x000fc40003f46270 */
[----:B------:R-:W-:Y:S02]  /*84f0*/  ISETP.GE.AND P6, PT, R11, R20, PT ;  /* 0x000000140b00720c */ /* 0x000fe40003fc6270 */
[----:B------:R-:W-:Y:S02]  /*8500*/  IADD3 R20, R12, 0x21, RZ ;  /* 0x000000210c147810 */ /* 0x000fe40007ffe0ff */
[----:B------:R-:W-:Y:S02]  /*8510*/  FSEL R38, R38, -INF , P4 ;  /* 0xff80000026267808 */ /* 0x000fe40002000000 */
[----:B------:R-:W-:Y:S02]  /*8520*/  FSEL R37, R37, -INF , P2 ;  /* 0xff80000025257808 */ /* 0x000fe40001000000 */
[----:B------:R-:W-:Y:S02]  /*8530*/  FSEL R39, R39, -INF , P6 ;  /* 0xff80000027277808 */ /* 0x000fe40003000000 */
[----:B------:R-:W-:-:S02]  /*8540*/  FSEL R40, R40, -INF , P5 ;  /* 0xff80000028287808 */ /* 0x000fc40002800000 */
[-C--:B------:R-:W-:Y:S02]  /*8550*/  ISETP.GE.AND P4, PT, R3, R20.reuse, PT ;  /* 0x000000140300720c */ /* 0x080fe40003f86270 */
[----:B------:R-:W-:Y:S02]  /*8560*/  ISETP.GE.AND P2, PT, R11, R20, PT ;  /* 0x000000140b00720c */ /* 0x000fe40003f46270 */
[-C--:B------:R-:W-:Y:S02]  /*8570*/  ISETP.GE.AND P6, PT, R3, R136.reuse, PT ;  /* 0x000000880300720c */ /* 0x080fe40003fc6270 */
[----:B------:R-:W-:Y:S01]  /*8580*/  ISETP.GE.AND P5, PT, R11, R136, PT ;  /* 0x000000880b00720c */ /* 0x000fe20003fa6270 */
[C---:B------:R-:W-:Y:S01]  /*8590*/  VIADD R136, R12.reuse, 0x30 ;  /* 0x000000300c887836 */ /* 0x040fe20000000000 */
[----:B------:R-:W-:Y:S02]  /*85a0*/  IADD3 R20, R12, 0x29, RZ ;  /* 0x000000290c147810 */ /* 0x000fe40007ffe0ff */
[----:B------:R-:W-:-:S02]  /*85b0*/  FSEL R42, R42, -INF , P3 ;  /* 0xff8000002a2a7808 */ /* 0x000fc40001800000 */
[----:B------:R-:W-:Y:S02]  /*85c0*/  FSEL R41, R41, -INF , P4 ;  /* 0xff80000029297808 */ /* 0x000fe40002000000 */
[-C--:B------:R-:W-:Y:S02]  /*85d0*/  ISETP.GE.AND P3, PT, R3, R20.reuse, PT ;  /* 0x000000140300720c */ /* 0x080fe40003f66270 */
[----:B------:R-:W-:Y:S02]  /*85e0*/  ISETP.GE.AND P4, PT, R11, R20, PT ;  /* 0x000000140b00720c */ /* 0x000fe40003f86270 */
[----:B------:R-:W-:Y:S02]  /*85f0*/  FSEL R43, R43, -INF , P2 ;  /* 0xff8000002b2b7808 */ /* 0x000fe40001000000 */
[----:B------:R-:W-:Y:S02]  /*8600*/  FSEL R44, R44, -INF , P6 ;  /* 0xff8000002c2c7808 */ /* 0x000fe40003000000 */
[----:B------:R-:W-:-:S02]  /*8610*/  IADD3 R20, R12, 0x31, RZ ;  /* 0x000000310c147810 */ /* 0x000fc40007ffe0ff */
[-C--:B------:R-:W-:Y:S02]  /*8620*/  ISETP.GE.AND P2, PT, R3, R136.reuse, PT ;  /* 0x000000880300720c */ /* 0x080fe40003f46270 */
[----:B------:R-:W-:Y:S01]  /*8630*/  ISETP.GE.AND P6, PT, R11, R136, PT ;  /* 0x000000880b00720c */ /* 0x000fe20003fc6270 */
[----:B------:R-:W-:Y:S01]  /*8640*/  VIADD R136, R12, 0x38 ;  /* 0x000000380c887836 */ /* 0x000fe20000000000 */
[----:B------:R-:W-:Y:S02]  /*8650*/  FSEL R46, R46, -INF , P5 ;  /* 0xff8000002e2e7808 */ /* 0x000fe40002800000 */
[----:B------:R-:W-:Y:S02]  /*8660*/  FSEL R45, R45, -INF , P3 ;  /* 0xff8000002d2d7808 */ /* 0x000fe40001800000 */
[-C--:B------:R-:W-:Y:S02]  /*8670*/  ISETP.GE.AND P5, PT, R3, R20.reuse, PT ;  /* 0x000000140300720c */ /* 0x080fe40003fa6270 */
[----:B------:R-:W-:-:S02]  /*8680*/  ISETP.GE.AND P3, PT, R11, R20, PT ;  /* 0x000000140b00720c */ /* 0x000fc40003f66270 */
[----:B------:R-:W-:Y:S02]  /*8690*/  IADD3 R20, R12, 0x39, RZ ;  /* 0x000000390c147810 */ /* 0x000fe40007ffe0ff */
[----:B------:R-:W-:Y:S02]  /*86a0*/  FSEL R47, R47, -INF , P4 ;  /* 0xff8000002f2f7808 */ /* 0x000fe40002000000 */
[----:B------:R-:W-:Y:S02]  /*86b0*/  FSEL R48, R48, -INF , P2 ;  /* 0xff80000030307808 */ /* 0x000fe40001000000 */
[-C--:B------:R-:W-:Y:S02]  /*86c0*/  ISETP.GE.AND P4, PT, R3, R136.reuse, PT ;  /* 0x000000880300720c */ /* 0x080fe40003f86270 */
[----:B------:R-:W-:Y:S01]  /*86d0*/  ISETP.GE.AND P2, PT, R11, R136, PT ;  /* 0x000000880b00720c */ /* 0x000fe20003f46270 */
[----:B------:R-:W-:Y:S01]  /*86e0*/  VIADD R136, R12, 0x40 ;  /* 0x000000400c887836 */ /* 0x000fe20000000000 */
[----:B------:R-:W-:-:S02]  /*86f0*/  FSEL R50, R50, -INF , P6 ;  /* 0xff80000032327808 */ /* 0x000fc40003000000 */
[----:B------:R-:W-:Y:S02]  /*8700*/  FSEL R49, R49, -INF , P5 ;  /* 0xff80000031317808 */ /* 0x000fe40002800000 */
[-C--:B------:R-:W-:Y:S02]  /*8710*/  ISETP.GE.AND P6, PT, R3, R20.reuse, PT ;  /* 0x000000140300720c */ /* 0x080fe40003fc6270 */
[C---:B------:R-:W-:Y:S02]  /*8720*/  ISETP.GE.AND P5, PT, R11.reuse, R20, PT ;  /* 0x000000140b00720c */ /* 0x040fe40003fa6270 */
[----:B------:R-:W-:Y:S02]  /*8730*/  IADD3 R20, R12, 0x41, RZ ;  /* 0x000000410c147810 */ /* 0x000fe40007ffe0ff */
[----:B------:R-:W-:Y:S02]  /*8740*/  FSEL R52, R52, -INF , P4 ;  /* 0xff80000034347808 */ /* 0x000fe40002000000 */
[----:B------:R-:W-:-:S02]  /*8750*/  ISETP.GE.AND P4, PT, R11, R136, PT ;  /* 0x000000880b00720c */ /* 0x000fc40003f86270 */
[----:B------:R-:W-:Y:S02]  /*8760*/  FSEL R51, R51, -INF , P3 ;  /* 0xff80000033337808 */ /* 0x000fe40001800000 */
[----:B------:R-:W-:Y:S02]  /*8770*/  FSEL R54, R54, -INF , P2 ;  /* 0xff80000036367808 */ /* 0x000fe40001000000 */
[C---:B------:R-:W-:Y:S01]  /*8780*/  ISETP.GE.AND P3, PT, R3.reuse, R136, PT ;  /* 0x000000880300720c */ /* 0x040fe20003f66270 */
[----:B------:R-:W-:Y:S01]  /*8790*/  VIADD R136, R12, 0x48 ;  /* 0x000000480c887836 */ /* 0x000fe20000000000 */
[C---:B------:R-:W-:Y:S02]  /*87a0*/  ISETP.GE.AND P2, PT, R3.reuse, R20, PT ;  /* 0x000000140300720c */ /* 0x040fe40003f46270 */
[----:B------:R-:W-:Y:S02]  /*87b0*/  FSEL R58, R58, -INF , P4 ;  /* 0xff8000003a3a7808 */ /* 0x000fe40002000000 */
[----:B------:R-:W-:-:S02]  /*87c0*/  ISETP.GE.AND P4, PT, R3, R12, PT ;  /* 0x0000000c0300720c */ /* 0x000fc40003f86270 */
[----:B------:R-:W-:Y:S02]  /*87d0*/  FSEL R57, R57, -INF , P2 ;  /* 0xff80000039397808 */ /* 0x000fe40001000000 */
[----:B------:R-:W-:Y:S02]  /*87e0*/  FSEL R55, R55, -INF , P5 ;  /* 0xff80000037377808 */ /* 0x000fe40002800000 */
[----:B------:R-:W-:Y:S02]  /*87f0*/  FSEL R56, R56, -INF , P3 ;  /* 0xff80000038387808 */ /* 0x000fe40001800000 */
[----:B------:R-:W-:Y:S02]  /*8800*/  ISETP.GE.AND P2, PT, R11, R12, PT ;  /* 0x0000000c0b00720c */ /* 0x000fe40003f46270 */
[-C--:B------:R-:W-:Y:S02]  /*8810*/  ISETP.GE.AND P5, PT, R3, R136.reuse, PT ;  /* 0x000000880300720c */ /* 0x080fe40003fa6270 */
[----:B------:R-:W-:Y:S01]  /*8820*/  ISETP.GE.AND P3, PT, R11, R136, PT ;  /* 0x000000880b00720c */ /* 0x000fe20003f66270 */
[----:B------:R-:W-:Y:S01]  /*8830*/  VIADD R136, R12, 0x50 ;  /* 0x000000500c887836 */ /* 0x000fe20000000000 */
[----:B------:R-:W-:-:S02]  /*8840*/  FSEL R24, R24, -INF , P4 ;  /* 0xff80000018187808 */ /* 0x000fc40002000000 */
[----:B------:R-:W-:Y:S02]  /*8850*/  FSEL R137, R26, -INF , P2 ;  /* 0xff8000001a897808 */ /* 0x000fe40001000000 */
[----:B------:R-:W-:Y:S02]  /*8860*/  FSEL R60, R60, -INF , P5 ;  /* 0xff8000003c3c7808 */ /* 0x000fe40002800000 */
[----:B------:R-:W-:Y:S02]  /*8870*/  FMNMX R26, R24, R23, !PT ;  /* 0x00000017181a7209 */ /* 0x000fe40007800000 */
[-C--:B------:R-:W-:Y:S02]  /*8880*/  ISETP.GE.AND P5, PT, R3, R136.reuse, PT ;  /* 0x000000880300720c */ /* 0x080fe40003fa6270 */
[----:B------:R-:W-:Y:S02]  /*8890*/  ISETP.GE.AND P2, PT, R11, R136, PT ;  /* 0x000000880b00720c */ /* 0x000fe40003f46270 */
        /* <DEDUP_REMOVED lines=22> */
[----:B------:R-:W-:Y:S02]  /*8a00*/  FSEL R53, R53, -INF , P6 ;  /* 0xff80000035357808 */ /* 0x000fe40003000000 */
[----:B------:R-:W-:Y:S02]  /*8a10*/  ISETP.GE.AND P6, PT, R11, R20, PT ;  /* 0x000000140b00720c */ /* 0x000fe40003fc6270 */
[----:B------:R-:W-:-:S02]  /*8a20*/  FMNMX R139, R47, R136, !PT ;  /* 0x000000882f8b7209 */ /* 0x000fc40007800000 */
[----:B------:R-:W-:Y:S02]  /*8a30*/  IADD3 R20, R12, 0x49, RZ ;  /* 0x000000490c147810 */ /* 0x000fe40007ffe0ff */
[----:B------:R-:W-:Y:S02]  /*8a40*/  FMNMX R26, R48, R19, !PT ;  /* 0x00000013301a7209 */ /* 0x000fe40007800000 */
[----:B------:R-:W-:Y:S02]  /*8a50*/  FSEL R59, R59, -INF , P6 ;  /* 0xff8000003b3b7808 */ /* 0x000fe40003000000 */
[----:B------:R-:W-:Y:S02]  /*8a60*/  FMNMX R136, R50, R139, !PT ;  /* 0x0000008b32887209 */ /* 0x000fe40007800000 */
[-C--:B------:R-:W-:Y:S02]  /*8a70*/  ISETP.GE.AND P6, PT, R3, R20.reuse, PT ;  /* 0x000000140300720c */ /* 0x080fe40003fc6270 */
[----:B------:R-:W-:-:S02]  /*8a80*/  ISETP.GE.AND P4, PT, R11, R20, PT ;  /* 0x000000140b00720c */ /* 0x000fc40003f86270 */
[----:B------:R-:W-:Y:S02]  /*8a90*/  IADD3 R20, R12, 0x51, RZ ;  /* 0x000000510c147810 */ /* 0x000fe40007ffe0ff */
[----:B------:R-:W-:Y:S02]  /*8aa0*/  FMNMX R19, R49, R26, !PT ;  /* 0x0000001a31137209 */ /* 0x000fe40007800000 */
[----:B------:R-:W-:Y:S02]  /*8ab0*/  FMNMX R139, R51, R136, !PT ;  /* 0x00000088338b7209 */ /* 0x000fe40007800000 */
[----:B------:R-:W-:Y:S02]  /*8ac0*/  FSEL R62, R62, -INF , P3 ;  /* 0xff8000003e3e7808 */ /* 0x000fe40001800000 */
[----:B------:R-:W-:Y:S02]  /*8ad0*/  FSEL R61, R61, -INF , P6 ;  /* 0xff8000003d3d7808 */ /* 0x000fe40003000000 */
[----:B------:R-:W-:-:S02]  /*8ae0*/  ISETP.GE.AND P3, PT, R3, R20, PT ;  /* 0x000000140300720c */ /* 0x000fc40003f66270 */
[----:B------:R-:W-:Y:S01]  /*8af0*/  ISETP.GE.AND P6, PT, R11, R20, PT ;  /* 0x000000140b00720c */ /* 0x000fe20003fc6270 */
[----:B------:R-:W-:Y:S01]  /*8b00*/  VIADD R20, R12, 0x58 ;  /* 0x000000580c147836 */ /* 0x000fe20000000000 */
[----:B------:R-:W-:Y:S02]  /*8b10*/  FMNMX R26, R52, R19, !PT ;  /* 0x00000013341a7209 */ /* 0x000fe40007800000 */
[----:B------:R-:W-:Y:S02]  /*8b20*/  FMNMX R136, R54, R139, !PT ;  /* 0x0000008b36887209 */ /* 0x000fe40007800000 */
[----:B------:R-:W-:Y:S02]  /*8b30*/  FMNMX R19, R53, R26, !PT ;  /* 0x0000001a35137209 */ /* 0x000fe40007800000 */
[----:B------:R-:W-:Y:S02]  /*8b40*/  FSEL R63, R63, -INF , P4 ;  /* 0xff8000003f3f7808 */ /* 0x000fe40002000000 */
[----:B------:R-:W-:-:S02]  /*8b50*/  FSEL R64, R64, -INF , P5 ;  /* 0xff80000040407808 */ /* 0x000fc40002800000 */
[-C--:B------:R-:W-:Y:S02]  /*8b60*/  ISETP.GE.AND P4, PT, R3, R20.reuse, PT ;  /* 0x000000140300720c */ /* 0x080fe40003f86270 */
[----:B------:R-:W-:Y:S02]  /*8b70*/  ISETP.GE.AND P5, PT, R11, R20, PT ;  /* 0x000000140b00720c */ /* 0x000fe40003fa6270 */
[----:B------:R-:W-:Y:S02]  /*8b80*/  FMNMX R139, R55, R136, !PT ;  /* 0x00000088378b7209 */ /* 0x000fe40007800000 */
[----:B------:R-:W-:Y:S02]  /*8b90*/  IADD3 R20, R12, 0x59, RZ ;  /* 0x000000590c147810 */ /* 0x000fe40007ffe0ff */
[----:B------:R-:W-:Y:S02]  /*8ba0*/  FMNMX R26, R56, R19, !PT ;  /* 0x00000013381a7209 */ /* 0x000fe40007800000 */
[----:B------:R-:W-:-:S02]  /*8bb0*/  FSEL R66, R66, -INF , P2 ;  /* 0xff80000042427808 */ /* 0x000fc40001000000 */
[----:B------:R-:W-:Y:S02]  /*8bc0*/  FSEL R65, R65, -INF , P3 ;  /* 0xff80000041417808 */ /* 0x000fe40001800000 */
[----:B------:R-:W-:Y:S02]  /*8bd0*/  FMNMX R136, R58, R139, !PT ;  /* 0x0000008b3a887209 */ /* 0x000fe40007800000 */
[-C--:B------:R-:W-:Y:S02]  /*8be0*/  ISETP.GE.AND P2, PT, R3, R20.reuse, PT ;  /* 0x000000140300720c */ /* 0x080fe40003f46270 */
[----:B------:R-:W-:Y:S01]  /*8bf0*/  ISETP.GE.AND P3, PT, R11, R20, PT ;  /* 0x000000140b00720c */ /* 0x000fe20003f66270 */
[----:B------:R-:W-:Y:S01]  /*8c00*/  VIADD R20, R12, 0x60 ;  /* 0x000000600c147836 */ /* 0x000fe20000000000 */
[----:B------:R-:W-:Y:S02]  /*8c10*/  FMNMX R19, R57, R26, !PT ;  /* 0x0000001a39137209 */ /* 0x000fe40007800000 */
[----:B------:R-:W-:-:S02]  /*8c20*/  FMNMX R139, R59, R136, !PT ;  /* 0x000000883b8b7209 */ /* 0x000fc40007800000 */
[----:B------:R-:W-:Y:S02]  /*8c30*/  FSEL R67, R67, -INF , P6 ;  /* 0xff80000043437808 */ /* 0x000fe40003000000 */
[----:B------:R-:W-:Y:S02]  /*8c40*/  FSEL R68, R68, -INF , P4 ;  /* 0xff80000044447808 */ /* 0x000fe40002000000 */
[----:B------:R-:W-:Y:S02]  /*8c50*/  FMNMX R26, R60, R19, !PT ;  /* 0x000000133c1a7209 */ /* 0x000fe40007800000 */
[-C--:B------:R-:W-:Y:S02]  /*8c60*/  ISETP.GE.AND P6, PT, R3, R20.reuse, PT ;  /* 0x000000140300720c */ /* 0x080fe40003fc6270 */
[----:B------:R-:W-:Y:S02]  /*8c70*/  ISETP.GE.AND P4, PT, R11, R20, PT ;  /* 0x000000140b00720c */ /* 0x000fe40003f86270 */
[----:B------:R-:W-:-:S02]  /*8c80*/  IADD3 R20, R12, 0x61, RZ ;  /* 0x000000610c147810 */ /* 0x000fc40007ffe0ff */
[----:B------:R-:W-:Y:S02]  /*8c90*/  FMNMX R136, R62, R139, !PT ;  /* 0x0000008b3e887209 */ /* 0x000fe40007800000 */
[----:B------:R-:W-:Y:S02]  /*8ca0*/  FMNMX R19, R61, R26, !PT ;  /* 0x0000001a3d137209 */ /* 0x000fe40007800000 */
[----:B------:R-:W-:Y:S02]  /*8cb0*/  FSEL R70, R70, -INF , P5 ;  /* 0xff80000046467808 */ /* 0x000fe40002800000 */
[----:B------:R-:W-:Y:S02]  /*8cc0*/  FSEL R69, R69, -INF , P2 ;  /* 0xff80000045457808 */ /* 0x000fe40001000000 */
[-C--:B------:R-:W-:Y:S02]  /*8cd0*/  ISETP.GE.AND P5, PT, R3, R20.reuse, PT ;  /* 0x000000140300720c */ /* 0x080fe40003fa6270 */
[----:B------:R-:W-:Y:S01]  /*8ce0*/  ISETP.GE.AND P2, PT, R11, R20, PT ;  /* 0x000000140b00720c */ /* 0x000fe20003f46270 */
[----:B------:R-:W-:Y:S01]  /*8cf0*/  VIADD R20, R12, 0x68 ;  /* 0x000000680c147836 */ /* 0x000fe20000000000 */
[----:B------:R-:W-:-:S02]  /*8d00*/  FMNMX R139, R63, R136, !PT ;  /* 0x000000883f8b7209 */ /* 0x000fc40007800000 */
[----:B------:R-:W-:Y:S02]  /*8d10*/  FMNMX R26, R64, R19, !PT ;  /* 0x00000013401a7209 */ /* 0x000fe40007800000 */
[----:B------:R-:W-:Y:S02]  /*8d20*/  FMNMX R136, R66, R139, !PT ;  /* 0x0000008b42887209 */ /* 0x000fe40007800000 */
[----:B------:R-:W-:Y:S02]  /*8d30*/  FSEL R71, R71, -INF , P3 ;  /* 0xff80000047477808 */ /* 0x000fe40001800000 */
[----:B------:R-:W-:Y:S02]  /*8d40*/  FSEL R72, R72, -INF , P6 ;  /* 0xff80000048487808 */ /* 0x000fe40003000000 */
[-C--:B------:R-:W-:Y:S02]  /*8d50*/  ISETP.GE.AND P3, PT, R3, R20.reuse, PT ;  /* 0x000000140300720c */ /* 0x080fe40003f66270 */
[----:B------:R-:W-:-:S02]  /*8d60*/  ISETP.GE.AND P6, PT, R11, R20, PT ;  /* 0x000000140b00720c */ /* 0x000fc40003fc6270 */
[----:B------:R-:W-:Y:S02]  /*8d70*/  FMNMX R19, R65, R26, !PT ;  /* 0x0000001a41137209 */ /* 0x000fe40007800000 */
[----:B------:R-:W-:Y:S02]  /*8d80*/  IADD3 R20, R12, 0x69, RZ ;  /* 0x000000690c147810 */ /* 0x000fe40007ffe0ff */
[----:B------:R-:W-:Y:S02]  /*8d90*/  FMNMX R139, R67, R136, !PT ;  /* 0x00000088438b7209 */ /* 0x000fe40007800000 */
[----:B------:R-:W-:Y:S02]  /*8da0*/  FSEL R74, R74, -INF , P4 ;  /* 0xff8000004a4a7808 */ /* 0x000fe40002000000 */
[----:B------:R-:W-:Y:S02]  /*8db0*/  FSEL R73, R73, -INF , P5 ;  /* 0xff80000049497808 */ /* 0x000fe40002800000 */
[----:B------:R-:W-:-:S02]  /*8dc0*/  FMNMX R26, R68, R19, !PT ;  /* 0x00000013441a7209 */ /* 0x000fc40007800000 */
[-C--:B------:R-:W-:Y:S02]  /*8dd0*/  ISETP.GE.AND P4, PT, R3, R20.reuse, PT ;  /* 0x000000140300720c */ /* 0x080fe40003f86270 */
[----:B------:R-:W-:Y:S01]  /*8de0*/  ISETP.GE.AND P5, PT, R11, R20, PT ;  /* 0x000000140b00720c */ /* 0x000fe20003fa6270 */
[----:B------:R-:W-:Y:S01]  /*8df0*/  VIADD R20, R12, 0x70 ;  /* 0x000000700c147836 */ /* 0x000fe20000000000 */
[----:B------:R-:W-:Y:S02]  /*8e00*/  FMNMX R136, R70, R139, !PT ;  /* 0x0000008b46887209 */ /* 0x000fe40007800000 */
[----:B------:R-:W-:Y:S02]  /*8e10*/  FMNMX R19, R69, R26, !PT ;  /* 0x0000001a45137209 */ /* 0x000fe40007800000 */
[----:B------:R-:W-:Y:S02]  /*8e20*/  FSEL R75, R75, -INF , P2 ;  /* 0xff8000004b4b7808 */ /* 0x000fe40001000000 */
[----:B------:R-:W-:-:S02]  /*8e30*/  FSEL R76, R76, -INF , P3 ;  /* 0xff8000004c4c7808 */ /* 0x000fc40001800000 */
[----:B------:R-:W-:Y:S02]  /*8e40*/  FMNMX R139, R71, R136, !PT ;  /* 0x00000088478b7209 */ /* 0x000fe40007800000 */
[-C--:B------:R-:W-:Y:S02]  /*8e50*/  ISETP.GE.AND P2, PT, R3, R20.reuse, PT ;  /* 0x000000140300720c */ /* 0x080fe40003f46270 */
[----:B------:R-:W-:Y:S02]  /*8e60*/  ISETP.GE.AND P3, PT, R11, R20, PT ;  /* 0x000000140b00720c */ /* 0x000fe40003f66270 */
[----:B------:R-:W-:Y:S02]  /*8e70*/  IADD3 R20, R12, 0x71, RZ ;  /* 0x000000710c147810 */ /* 0x000fe40007ffe0ff */
[----:B------:R-:W-:Y:S02]  /*8e80*/  FMNMX R26, R72, R19, !PT ;  /* 0x00000013481a7209 */ /* 0x000fe40007800000 */
[----:B------:R-:W-:-:S02]  /*8e90*/  FMNMX R136, R74, R139, !PT ;  /* 0x0000008b4a887209 */ /* 0x000fc40007800000 */
[----:B------:R-:W-:Y:S02]  /*8ea0*/  FSEL R78, R78, -INF , P6 ;  /* 0xff8000004e4e7808 */ /* 0x000fe40003000000 */
[----:B------:R-:W-:Y:S02]  /*8eb0*/  FSEL R77, R77, -INF , P4 ;  /* 0xff8000004d4d7808 */ /* 0x000fe40002000000 */
[-C--:B------:R-:W-:Y:S02]  /*8ec0*/  ISETP.GE.AND P6, PT, R3, R20.reuse, PT ;  /* 0x000000140300720c */ /* 0x080fe40003fc6270 */
[----:B------:R-:W-:Y:S01]  /*8ed0*/  ISETP.GE.AND P4, PT, R11, R20, PT ;  /* 0x000000140b00720c */ /* 0x000fe20003f86270 */
[----:B------:R-:W-:Y:S01]  /*8ee0*/  VIADD R20, R12, 0x78 ;  /* 0x000000780c147836 */ /* 0x000fe20000000000 */
[----:B------:R-:W-:Y:S02]  /*8ef0*/  FMNMX R19, R73, R26, !PT ;  /* 0x0000001a49137209 */ /* 0x000fe40007800000 */
[----:B------:R-:W-:-:S02]  /*8f00*/  FMNMX R139, R75, R136, !PT ;  /* 0x000000884b8b7209 */ /* 0x000fc40007800000 */
[----:B------:R-:W-:Y:S02]  /*8f10*/  FMNMX R26, R76, R19, !PT ;  /* 0x000000134c1a7209 */ /* 0x000fe40007800000 */
[----:B------:R-:W-:Y:S02]  /*8f20*/  FSEL R79, R79, -INF , P5 ;  /* 0xff8000004f4f7808 */ /* 0x000fe40002800000 */
[----:B------:R-:W-:Y:S02]  /*8f30*/  FSEL R80, R80, -INF , P2 ;  /* 0xff80000050507808 */ /* 0x000fe40001000000 */
[-C--:B------:R-:W-:Y:S02]  /*8f40*/  ISETP.GE.AND P5, PT, R3, R20.reuse, PT ;  /* 0x000000140300720c */ /* 0x080fe40003fa6270 */
[----:B------:R-:W-:Y:S02]  /*8f50*/  ISETP.GE.AND P2, PT, R11, R20, PT ;  /* 0x000000140b00720c */ /* 0x000fe40003f46270 */
[----:B------:R-:W-:-:S02]  /*8f60*/  FMNMX R136, R78, R139, !PT ;  /* 0x0000008b4e887209 */ /* 0x000fc40007800000 */
[----:B------:R-:W-:Y:S02]  /*8f70*/  IADD3 R20, R12, 0x79, RZ ;  /* 0x000000790c147810 */ /* 0x000fe40007ffe0ff */
[----:B------:R-:W-:Y:S02]  /*8f80*/  FMNMX R19, R77, R26, !PT ;  /* 0x0000001a4d137209 */ /* 0x000fe40007800000 */
[----:B------:R-:W-:Y:S02]  /*8f90*/  FSEL R82, R82, -INF , P3 ;  /* 0xff80000052527808 */ /* 0x000fe40001800000 */
[----:B------:R-:W-:Y:S02]  /*8fa0*/  FSEL R81, R81, -INF , P6 ;  /* 0xff80000051517808 */ /* 0x000fe40003000000 */
[----:B------:R-:W-:Y:S02]  /*8fb0*/  FMNMX R139, R79, R136, !PT ;  /* 0x000000884f8b7209 */ /* 0x000fe40007800000 */
[----:B------:R-:W-:-:S02]  /*8fc0*/  ISETP.GE.AND P3, PT, R3, R20, PT ;  /* 0x000000140300720c */ /* 0x000fc40003f66270 */
[----:B------:R-:W-:Y:S02]  /*8fd0*/  ISETP.GE.AND P6, PT, R11, R20, PT ;  /* 0x000000140b00720c */ /* 0x000fe40003fc6270 */
        /* <DEDUP_REMOVED lines=8> */
[----:B------:R-:W-:Y:S02]  /*9060*/  FMNMX R20, R84, R19, !PT ;  /* 0x0000001354147209 */ /* 0x000fe40007800000 */
[----:B------:R-:W-:Y:S02]  /*9070*/  FSEL R87, R87, -INF , P6 ;  /* 0xff80000057577808 */ /* 0x000fe40003000000 */
[----:B------:R-:W-:-:S02]  /*9080*/  FMNMX R136, R86, R139, !PT ;  /* 0x0000008b56887209 */ /* 0x000fc40007800000 */
[----:B------:R-:W-:Y:S02]  /*9090*/  FMNMX R26, R85, R20, !PT ;  /* 0x00000014551a7209 */ /* 0x000fe40007800000 */
[----:B------:R-:W-:-:S03]  /*90a0*/  FMNMX R136, R87, R136, !PT ;  /* 0x0000008857887209 */ /* 0x000fc60007800000 */
[----:B------:R-:W1:Y:S04]  /*90b0*/  SHFL.BFLY PT, R19, R26, 0x1, 0x1f ;  /* 0x0c201f001a137f89 */ /* 0x000e6800000e0000 */
[----:B------:R-:W2:Y:S01]  /*90c0*/  SHFL.BFLY PT, R139, R136, 0x1, 0x1f ;  /* 0x0c201f00888b7f89 */ /* 0x000ea200000e0000 */
[----:B-1----:R-:W-:Y:S02]  /*90d0*/  FMNMX R138, R26, R19, !PT ;  /* 0x000000131a8a7209 */ /* 0x002fe40007800000 */
[----:B--2---:R-:W-:-:S03]  /*90e0*/  FMNMX R139, R136, R139, !PT ;  /* 0x0000008b888b7209 */ /* 0x004fc60007800000 */
[----:B------:R-:W1:Y:S04]  /*90f0*/  SHFL.BFLY PT, R19, R138, 0x2, 0x1f ;  /* 0x0c401f008a137f89 */ /* 0x000e6800000e0000 */
[----:B------:R-:W2:Y:S01]  /*9100*/  SHFL.BFLY PT, R20, R139, 0x2, 0x1f ;  /* 0x0c401f008b147f89 */ /* 0x000ea200000e0000 */
[----:B-1----:R-:W-:Y:S02]  /*9110*/  FMNMX R19, R138, R19, !PT ;  /* 0x000000138a137209 */ /* 0x002fe40007800000 */
[----:B--2---:R-:W-:Y:S02]  /*9120*/  FMNMX R20, R139, R20, !PT ;  /* 0x000000148b147209 */ /* 0x004fe40007800000 */
[----:B------:R-:W-:Y:S02]  /*9130*/  FSETP.NEU.AND P2, PT, R19, -INF , PT ;  /* 0xff8000001300780b */ /* 0x000fe40003f4d000 */
[----:B------:R-:W-:-:S02]  /*9140*/  FSETP.NEU.AND P3, PT, R20, -INF , PT ;  /* 0xff8000001400780b */ /* 0x000fc40003f6d000 */
[----:B------:R-:W-:Y:S02]  /*9150*/  FSEL R140, R19, RZ, P2 ;  /* 0x000000ff138c7208 */ /* 0x000fe40001000000 */
[----:B------:R-:W-:-:S03]  /*9160*/  FSEL R141, R20, RZ, P3 ;  /* 0x000000ff148d7208 */ /* 0x000fc60001800000 */
[----:B------:R-:W-:Y:S02]  /*9170*/  FADD R23, -R140, R23 ;  /* 0x000000178c177221 */ /* 0x000fe40000000100 */
[----:B------:R-:W-:Y:S02]  /*9180*/  FADD R26, -R141, R22 ;  /* 0x000000168d1a7221 */ /* 0x000fe40000000100 */
[----:B------:R-:W-:Y:S01]  /*9190*/  FMUL R22, R23, UR6 ;  /* 0x0000000617167c20 */ /* 0x000fe20008400000 */
[----:B------:R-:W-:Y:S02]  /*91a0*/  VIADD R23, R17, 0x1 ;  /* 0x0000000111177836 */ /* 0x000fe40000000000 */
[----:B------:R-:W-:Y:S01]  /*91b0*/  FMUL R26, R26, UR6 ;  /* 0x000000061a1a7c20 */ /* 0x000fe20008400000 */
[----:B------:R-:W-:Y:S02]  /*91c0*/  LEA R17, R7, R14, 0x3 ;  /* 0x0000000e07117211 */ /* 0x000fe400078e18ff */
[----:B------:R-:W-:-:S02]  /*91d0*/  FSETP.GEU.AND P3, PT, R22, -126, PT ;  /* 0xc2fc00001600780b */ /* 0x000fc40003f6e000 */
[----:B------:R-:W-:Y:S02]  /*91e0*/  FSETP.GEU.AND P4, PT, R26, -126, PT ;  /* 0xc2fc00001a00780b */ /* 0x000fe40003f8e000 */
[----:B------:R-:W-:Y:S01]  /*91f0*/  PRMT R138, RZ, 0x654, R17 ;  /* 0x00000654ff8a7816 */ /* 0x000fe20000000011 */
[----:B------:R-:W-:Y:S01]  /*9200*/  VIADD R17, R7, 0x1 ;  /* 0x0000000107117836 */ /* 0x000fe20000000000 */
[C---:B------:R-:W-:Y:S02]  /*9210*/  ISETP.NE.AND P2, PT, R23.reuse, 0x4, PT ;  /* 0x000000041700780c */ /* 0x040fe40003f45270 */
[----:B------:R1:W-:Y:S02]  /*9220*/  SYNCS.ARRIVE.TRANS64.RED.A1T0 RZ, [R138+URZ], RZ ;  /* 0x000000ff8aff79a7 */ /* 0x0003e4000810043f */
[----:B------:R-:W-:Y:S02]  /*9230*/  SEL R139, RZ, 0x1, P2 ;  /* 0x00000001ff8b7807 */ /* 0x000fe40001000000 */
[----:B------:R-:W-:Y:S01]  /*9240*/  SEL R7, R23, RZ, P2 ;  /* 0x000000ff17077207 */ /* 0x000fe20001000000 */
[----:B------:R-:W-:Y:S01]  /*9250*/  @!P3 FMUL R22, R22, 0.5 ;  /* 0x3f0000001616b820 */ /* 0x000fe20000400000 */
[----:B------:R-:W-:Y:S01]  /*9260*/  LOP3.LUT R4, R4, R139, RZ, 0x3c, !PT ;  /* 0x0000008b04047212 */ /* 0x000fe200078e3cff */
[----:B------:R-:W-:Y:S01]  /*9270*/  @!P4 FMUL R26, R26, 0.5 ;  /* 0x3f0000001a1ac820 */ /* 0x000fe20000400000 */
[----:B------:R-:W-:-:S02]  /*9280*/  ISETP.NE.AND P2, PT, R17, 0x4, PT ;  /* 0x000000041100780c */ /* 0x000fc40003f45270 */
[----:B------:R-:W-:Y:S01]  /*9290*/  SHF.L.U32 R23, R4, 0x1f, RZ ;  /* 0x0000001f04177819 */ /* 0x000fe200000006ff */
[----:B------:R-:W2:Y:S08]  /*92a0*/  MUFU.EX2 R22, R22 ;  /* 0x0000001600167308 */ /* 0x000eb00000000800 */
[----:B------:R3:W4:Y:S01]  /*92b0*/  MUFU.EX2 R136, R26 ;  /* 0x0000001a00887308 */ /* 0x0007220000000800 */
[----:B--2---:R-:W-:Y:S01]  /*92c0*/  @!P3 FMUL R22, R22, R22 ;  /* 0x000000161616b220 */ /* 0x004fe20000400000 */
[----:B---3--:R-:W-:-:S03]  /*92d0*/  LEA R26, R7, R2, 0x3 ;  /* 0x00000002071a7211 */ /* 0x008fc600078e18ff */
[-C--:B------:R-:W-:Y:S01]  /*92e0*/  FMUL R88, R88, R22.reuse ;  /* 0x0000001658587220 */ /* 0x080fe20000400000 */
[-C--:B------:R-:W-:Y:S01]  /*92f0*/  FMUL R89, R89, R22.reuse ;  /* 0x0000001659597220 */ /* 0x080fe20000400000 */
[-C--:B------:R-:W-:Y:S01]  /*9300*/  FMUL R92, R92, R22.reuse ;  /* 0x000000165c5c7220 */ /* 0x080fe20000400000 */
[----:B------:R-:W-:Y:S01]  /*9310*/  FMUL R93, R93, R22 ;  /* 0x000000165d5d7220 */ /* 0x000fe20000400000 */
[----:B----4-:R-:W-:Y:S01]  /*9320*/  @!P4 FMUL R136, R136, R136 ;  /* 0x000000888888c220 */ /* 0x010fe20000400000 */
        /* <DEDUP_REMOVED lines=43> */
[----:B-1----:R-:W-:-:S07]  /*95e0*/  FMUL R135, R135, R136 ;  /* 0x0000008887877220 */ /* 0x002fce0000400000 */
.L_x_45:
[----:B-1----:R1:W2:Y:S02]  /*95f0*/  SYNCS.PHASECHK.TRANS64.TRYWAIT P3, [R26+URZ+0x1b000], R23 ;  /* 0x01b000171a0075a7 */ /* 0x0022a4000806017f */
[----:B--2---:R-:W-:Y:S05]  /*9600*/  @!P3 NANOSLEEP.SYNCS 0x989680 ;  /* 0x009896800000b95d */ /* 0x004fea0003900000 */
[----:B------:R-:W2:Y:S02]  /*9610*/  @!P3 SYNCS.PHASECHK.TRANS64 P3, [R26+URZ+0x1b000], R23 ;  /* 0x01b000171a00b5a7 */ /* 0x000ea4000806007f */
[----:B--2---:R-:W-:Y:S05]  /*9620*/  @!P3 BRA `(.L_x_45) ;  /* 0xfffffffc00f0b947 */ /* 0x004fea000383ffff */
[----:B------:R-:W-:Y:S05]  /*9630*/  BSYNC B0 ;  /* 0x0000000000007941 */ /* 0x000fea0003800000 */
.L_x_44:
[----:B------:R-:W2:Y:S01]  /*9640*/  LDC R138, c[0x0][0x604] ;  /* 0x00018100ff8a7b82 */ /* 0x000ea20000000800 */
[----:B------:R-:W-:Y:S01]  /*9650*/  IMAD.U32 R148, RZ, RZ, UR15 ;  /* 0x0000000fff947e24 */ /* 0x000fe2000f8e00ff */
[----:B------:R-:W-:Y:S01]  /*9660*/  MOV R149, 0x80000020 ;  /* 0x8000002000957802 */ /* 0x000fe20000000f00 */
[----:B------:R-:W-:Y:S05]  /*9670*/  WARPSYNC.ALL ;  /* 0x0000000000007948 */ /* 0x000fea0003800000 */
[----:B------:R-:W-:Y:S01]  /*9680*/  IMAD R148, R7, 0x600, R148 ;  /* 0x0000060007947824 */ /* 0x000fe200078e0294 */
[----:B------:R-:W-:-:S04]  /*9690*/  R2UR UR7, R149 ;  /* 0x00000000950772ca */ /* 0x000fc800000e0000 */
[----:B------:R-:W-:Y:S01]  /*96a0*/  R2UR UR6, R148 ;  /* 0x00000000940672ca */ /* 0x000fe200000e0000 */
[-C--:B--2---:R-:W-:Y:S01]  /*96b0*/  FMUL R139, R141, R138.reuse ;  /* 0x0000008a8d8b7220 */ /* 0x084fe20000400000 */
[----:B-1----:R-:W-:-:S03]  /*96c0*/  FMUL R23, R140, R138 ;  /* 0x0000008a8c177220 */ /* 0x002fc60000400000 */
[-C--:B------:R-:W-:Y:S01]  /*96d0*/  FFMA R143, R137, R138.reuse, -R139 ;  /* 0x0000008a898f7223 */ /* 0x080fe2000000088b */
[-CC-:B------:R-:W-:Y:S01]  /*96e0*/  FFMA R24, R24, R138.reuse, -R23.reuse ;  /* 0x0000008a18187223 */ /* 0x180fe20000000817 */
[-C--:B------:R-:W-:Y:S01]  /*96f0*/  FFMA R25, R25, R138.reuse, -R23 ;  /* 0x0000008a19197223 */ /* 0x080fe20000000817 */
[-C--:B------:R-:W-:Y:S01]  /*9700*/  FFMA R27, R27, R138.reuse, -R139 ;  /* 0x0000008a1b1b7223 */ /* 0x080fe2000000088b */
[-CC-:B------:R-:W-:Y:S01]  /*9710*/  FFMA R28, R28, R138.reuse, -R23.reuse ;  /* 0x0000008a1c1c7223 */ /* 0x180fe20000000817 */
[----:B------:R-:W-:Y:S01]  /*9720*/  FSETP.GEU.AND P5, PT, R143, -126, PT ;  /* 0xc2fc00008f00780b */ /* 0x000fe20003fae000 */
[-C--:B------:R-:W-:Y:S01]  /*9730*/  FFMA R29, R29, R138.reuse, -R23 ;  /* 0x0000008a1d1d7223 */ /* 0x080fe20000000817 */
[----:B------:R-:W-:Y:S01]  /*9740*/  FSETP.GEU.AND P3, PT, R24, -126, PT ;  /* 0xc2fc00001800780b */ /* 0x000fe20003f6e000 */
[-CC-:B------:R-:W-:Y:S01]  /*9750*/  FFMA R30, R30, R138.reuse, -R139.reuse ;  /* 0x0000008a1e1e7223 */ /* 0x180fe2000000088b */
[----:B------:R-:W-:Y:S01]  /*9760*/  FSETP.GEU.AND P4, PT, R25, -126, PT ;  /* 0xc2fc00001900780b */ /* 0x000fe20003f8e000 */
[-C--:B------:R-:W-:Y:S01]  /*9770*/  FFMA R31, R31, R138.reuse, -R139 ;  /* 0x0000008a1f1f7223 */ /* 0x080fe2000000088b */
[----:B------:R-:W-:Y:S01]  /*9780*/  FSETP.GEU.AND P6, PT, R27, -126, PT ;  /* 0xc2fc00001b00780b */ /* 0x000fe20003fce000 */
[-CC-:B------:R-:W-:Y:S01]  /*9790*/  FFMA R32, R32, R138.reuse, -R23.reuse ;  /* 0x0000008a20207223 */ /* 0x180fe20000000817 */
[-C--:B------:R-:W-:Y:S01]  /*97a0*/  FFMA R33, R33, R138.reuse, -R23 ;  /* 0x0000008a21217223 */ /* 0x080fe20000000817 */
[-CC-:B------:R-:W-:Y:S01]  /*97b0*/  FFMA R34, R34, R138.reuse, -R139.reuse ;  /* 0x0000008a22227223 */ /* 0x180fe2000000088b */
[-C--:B------:R-:W-:Y:S01]  /*97c0*/  FFMA R35, R35, R138.reuse, -R139 ;  /* 0x0000008a23237223 */ /* 0x080fe2000000088b */
[-CC-:B------:R-:W-:Y:S01]  /*97d0*/  FFMA R36, R36, R138.reuse, -R23.reuse ;  /* 0x0000008a24247223 */ /* 0x180fe20000000817 */
[-C--:B------:R-:W-:Y:S01]  /*97e0*/  FFMA R37, R37, R138.reuse, -R23 ;  /* 0x0000008a25257223 */ /* 0x080fe20000000817 */
[----:B------:R-:W-:Y:S01]  /*97f0*/  @!P5 FMUL R143, R143, 0.5 ;  /* 0x3f0000008f8fd820 */ /* 0x000fe20000400000 */
[-CC-:B------:R-:W-:Y:S01]  /*9800*/  FFMA R38, R38, R138.reuse, -R139.reuse ;  /* 0x0000008a26267223 */ /* 0x180fe2000000088b */
[----:B------:R-:W-:Y:S01]  /*9810*/  @!P3 FMUL R24, R24, 0.5 ;  /* 0x3f0000001818b820 */ /* 0x000fe20000400000 */
[-C--:B------:R-:W-:Y:S01]  /*9820*/  FFMA R39, R39, R138.reuse, -R139 ;  /* 0x0000008a27277223 */ /* 0x080fe2000000088b */
[----:B------:R-:W-:Y:S01]  /*9830*/  @!P4 FMUL R25, R25, 0.5 ;  /* 0x3f0000001919c820 */ /* 0x000fe20000400000 */
[-CC-:B------:R-:W-:Y:S01]  /*9840*/  FFMA R40, R40, R138.reuse, -R23.reuse ;  /* 0x0000008a28287223 */ /* 0x180fe20000000817 */
[----:B------:R-:W-:Y:S01]  /*9850*/  @!P6 FMUL R27, R27, 0.5 ;  /* 0x3f0000001b1be820 */ /* 0x000fe20000400000 */
[----:B------:R-:W1:Y:S01]  /*9860*/  MUFU.EX2 R141, R24 ;  /* 0x00000018008d7308 */ /* 0x000e620000000800 */
[-C--:B------:R-:W-:Y:S01]  /*9870*/  FFMA R41, R41, R138.reuse, -R23 ;  /* 0x0000008a29297223 */ /* 0x080fe20000000817 */
[-CC-:B------:R-:W-:Y:S01]  /*9880*/  FFMA R42, R42, R138.reuse, -R139.reuse ;  /* 0x0000008a2a2a7223 */ /* 0x180fe2000000088b */
[-C--:B------:R-:W-:Y:S01]  /*9890*/  FFMA R43, R43, R138.reuse, -R139 ;  /* 0x0000008a2b2b7223 */ /* 0x080fe2000000088b */
[-CC-:B------:R-:W-:Y:S01]  /*98a0*/  FFMA R44, R44, R138.reuse, -R23.reuse ;  /* 0x0000008a2c2c7223 */ /* 0x180fe20000000817 */
[-C--:B------:R-:W-:Y:S01]  /*98b0*/  FFMA R45, R45, R138.reuse, -R23 ;  /* 0x0000008a2d2d7223 */ /* 0x080fe20000000817 */
[-CC-:B------:R-:W-:Y:S01]  /*98c0*/  FFMA R46, R46, R138.reuse, -R139.reuse ;  /* 0x0000008a2e2e7223 */ /* 0x180fe2000000088b */
[-C--:B------:R-:W-:Y:S01]  /*98d0*/  FFMA R47, R47, R138.reuse, -R139 ;  /* 0x0000008a2f2f7223 */ /* 0x080fe2000000088b */
[----:B------:R-:W2:Y:S01]  /*98e0*/  MUFU.EX2 R137, R25 ;  /* 0x0000001900897308 */ /* 0x000ea20000000800 */
[-CC-:B------:R-:W-:Y:S01]  /*98f0*/  FFMA R48, R48, R138.reuse, -R23.reuse ;  /* 0x0000008a30307223 */ /* 0x180fe20000000817 */
[-C--:B------:R-:W-:Y:S01]  /*9900*/  FFMA R49, R49, R138.reuse, -R23 ;  /* 0x0000008a31317223 */ /* 0x080fe20000000817 */
[-CC-:B------:R-:W-:Y:S01]  /*9910*/  FFMA R50, R50, R138.reuse, -R139.reuse ;  /* 0x0000008a32327223 */ /* 0x180fe2000000088b */
[-C--:B------:R-:W-:Y:S01]  /*9920*/  FFMA R51, R51, R138.reuse, -R139 ;  /* 0x0000008a33337223 */ /* 0x080fe2000000088b */
[-CC-:B------:R-:W-:Y:S01]  /*9930*/  FFMA R52, R52, R138.reuse, -R23.reuse ;  /* 0x0000008a34347223 */ /* 0x180fe20000000817 */
[-C--:B------:R-:W-:Y:S01]  /*9940*/  FFMA R53, R53, R138.reuse, -R23 ;  /* 0x0000008a35357223 */ /* 0x080fe20000000817 */
[-CC-:B------:R-:W-:Y:S01]  /*9950*/  FFMA R54, R54, R138.reuse, -R139.reuse ;  /* 0x0000008a36367223 */ /* 0x180fe2000000088b */
[----:B------:R-:W3:Y:S01]  /*9960*/  MUFU.EX2 R143, R143 ;  /* 0x0000008f008f7308 */ /* 0x000ee20000000800 */
[----:B-1----:R-:W-:Y:S01]  /*9970*/  @!P3 FMUL R141, R141, R141 ;  /* 0x0000008d8d8db220 */ /* 0x002fe20000400000 */
[----:B------:R-:W-:Y:S01]  /*9980*/  FSETP.GEU.AND P3, PT, R28, -126, PT ;  /* 0xc2fc00001c00780b */ /* 0x000fe20003f6e000 */
[-C--:B------:R-:W-:Y:S01]  /*9990*/  FFMA R55, R55, R138.reuse, -R139 ;  /* 0x0000008a37377223 */ /* 0x080fe2000000088b */
[-CC-:B------:R-:W-:Y:S01]  /*99a0*/  FFMA R57, R57, R138.reuse, -R23.reuse ;  /* 0x0000008a39397223 */ /* 0x180fe20000000817 */
[-C--:B------:R-:W-:Y:S01]  /*99b0*/  FFMA R56, R56, R138.reuse, -R23 ;  /* 0x0000008a38387223 */ /* 0x080fe20000000817 */
[-C--:B------:R-:W-:Y:S01]  /*99c0*/  FFMA R58, R58, R138.reuse, -R139 ;  /* 0x0000008a3a3a7223 */ /* 0x080fe2000000088b */
[-C--:B------:R-:W-:Y:S01]  /*99d0*/  FFMA R60, R60, R138.reuse, -R23 ;  /* 0x0000008a3c3c7223 */ /* 0x080fe20000000817 */
[----:B------:R-:W1:Y:S01]  /*99e0*/  MUFU.EX2 R140, R27 ;  /* 0x0000001b008c7308 */ /* 0x000e620000000800 */
[----:B--2---:R-:W-:Y:S01]  /*99f0*/  @!P4 FMUL R137, R137, R137 ;  /* 0x000000898989c220 */ /* 0x004fe20000400000 */
[----:B------:R-:W-:Y:S01]  /*9a00*/  FSETP.GEU.AND P4, PT, R29, -126, PT ;  /* 0xc2fc00001d00780b */ /* 0x000fe20003f8e000 */
[-CC-:B------:R-:W-:Y:S01]  /*9a10*/  FFMA R62, R62, R138.reuse, -R139.reuse ;  /* 0x0000008a3e3e7223 */ /* 0x180fe2000000088b */
[-C--:B------:R-:W-:Y:S01]  /*9a20*/  FFMA R63, R63, R138.reuse, -R139 ;  /* 0x0000008a3f3f7223 */ /* 0x080fe2000000088b */
[-CC-:B------:R-:W-:Y:S01]  /*9a30*/  FFMA R64, R64, R138.reuse, -R23.reuse ;  /* 0x0000008a40407223 */ /* 0x180fe20000000817 */
[----:B------:R-:W-:Y:S01]  /*9a40*/  F2FP.BF16.F32.PACK_AB R24, R137, R141 ;  /* 0x0000008d8918723e */ /* 0x000fe200000010ff */
[----:B------:R-:W-:Y:S01]  /*9a50*/  @!P3 FMUL R28, R28, 0.5 ;  /* 0x3f0000001c1cb820 */ /* 0x000fe20000400000 */
[-C--:B------:R-:W-:Y:S01]  /*9a60*/  FFMA R65, R65, R138.reuse, -R23 ;  /* 0x0000008a41417223 */ /* 0x080fe20000000817 */
[----:B---3--:R-:W-:Y:S01]  /*9a70*/  @!P5 FMUL R143, R143, R143 ;  /* 0x0000008f8f8fd220 */ /* 0x008fe20000400000 */
[----:B------:R-:W-:Y:S01]  /*9a80*/  FSETP.GEU.AND P5, PT, R30, -126, PT ;  /* 0xc2fc00001e00780b */ /* 0x000fe20003fae000 */
[----:B------:R2:W3:Y:S01]  /*9a90*/  MUFU.EX2 R147, R28 ;  /* 0x0000001c00937308 */ /* 0x0004e20000000800 */
[-CC-:B------:R-:W-:Y:S01]  /*9aa0*/  FFMA R66, R66, R138.reuse, -R139.reuse ;  /* 0x0000008a42427223 */ /* 0x180fe2000000088b */
[-C--:B------:R-:W-:Y:S01]  /*9ab0*/  FFMA R67, R67, R138.reuse, -R139 ;  /* 0x0000008a43437223 */ /* 0x080fe2000000088b */
[-CC-:B------:R-:W-:Y:S01]  /*9ac0*/  FFMA R72, R72, R138.reuse, -R23.reuse ;  /* 0x0000008a48487223 */ /* 0x180fe20000000817 */
[----:B------:R-:W-:Y:S01]  /*9ad0*/  @!P4 FMUL R29, R29, 0.5 ;  /* 0x3f0000001d1dc820 */ /* 0x000fe20000400000 */
[----:B------:R-:W-:Y:S01]  /*9ae0*/  FFMA R73, R73, R138, -R23 ;  /* 0x0000008a49497223 */ /* 0x000fe20000000817 */
[----:B-1----:R-:W-:Y:S01]  /*9af0*/  @!P6 FMUL R140, R140, R140 ;  /* 0x0000008c8c8ce220 */ /* 0x002fe20000400000 */
[----:B------:R-:W-:Y:S01]  /*9b00*/  FSETP.GEU.AND P6, PT, R31, -126, PT ;  /* 0xc2fc00001f00780b */ /* 0x000fe20003fce000 */
[----:B------:R1:W4:Y:S01]  /*9b10*/  MUFU.EX2 R142, R29 ;  /* 0x0000001d008e7308 */ /* 0x0003220000000800 */
[----:B--2---:R-:W-:-:S02]  /*9b20*/  VIADD R28, R148, 0x40 ;  /* 0x00000040941c7836 */ /* 0x004fc40000000000 */
[-CC-:B------:R-:W-:Y:S01]  /*9b30*/  FFMA R74, R74, R138.reuse, -R139.reuse ;  /* 0x0000008a4a4a7223 */ /* 0x180fe2000000088b */
[----:B------:R-:W-:Y:S01]  /*9b40*/  F2FP.BF16.F32.PACK_AB R25, R140, R143 ;  /* 0x0000008f8c19723e */ /* 0x000fe200000010ff */
[----:B------:R-:W-:Y:S01]  /*9b50*/  @!P5 FMUL R30, R30, 0.5 ;  /* 0x3f0000001e1ed820 */ /* 0x000fe20000400000 */
[-C--:B------:R-:W-:Y:S01]  /*9b60*/  FFMA R75, R75, R138.reuse, -R139 ;  /* 0x0000008a4b4b7223 */ /* 0x080fe2000000088b */
[-C--:B------:R-:W-:Y:S01]  /*9b70*/  FFMA R80, R80, R138.reuse, -R23 ;  /* 0x0000008a50507223 */ /* 0x080fe20000000817 */
[-C--:B------:R-:W-:Y:S01]  /*9b80*/  FFMA R82, R82, R138.reuse, -R139 ;  /* 0x0000008a52527223 */ /* 0x080fe2000000088b */
[----:B------:R-:W2:Y:S01]  /*9b90*/  MUFU.EX2 R144, R30 ;  /* 0x0000001e00907308 */ /* 0x000ea20000000800 */
[----:B---3--:R-:W-:Y:S01]  /*9ba0*/  @!P3 FMUL R147, R147, R147 ;  /* 0x000000939393b220 */ /* 0x008fe20000400000 */
[----:B------:R-:W-:Y:S01]  /*9bb0*/  FSETP.GEU.AND P3, PT, R32, -126, PT ;  /* 0xc2fc00002000780b */ /* 0x000fe20003f6e000 */
[-C--:B------:R-:W-:Y:S01]  /*9bc0*/  FFMA R81, R81, R138.reuse, -R23 ;  /* 0x0000008a51517223 */ /* 0x080fe20000000817 */
[----:B------:R-:W-:Y:S01]  /*9bd0*/  @!P6 FMUL R31, R31, 0.5 ;  /* 0x3f0000001f1fe820 */ /* 0x000fe20000400000 */
[----:B-1----:R-:W-:Y:S01]  /*9be0*/  MOV R29, 0x80000020 ;  /* 0x80000020001d7802 */ /* 0x002fe20000000f00 */
[----:B------:R-:W-:Y:S01]  /*9bf0*/  FFMA R83, R83, R138, -R139 ;  /* 0x0000008a53537223 */ /* 0x000fe2000000088b */
[----:B------:R-:W-:Y:S01]  /*9c00*/  FFMA R22, R22, R15, R141 ;  /* 0x0000000f16167223 */ /* 0x000fe2000000008d */
[----:B------:R-:W1:Y:S01]  /*9c10*/  MUFU.EX2 R145, R31 ;  /* 0x0000001f00917308 */ /* 0x000e620000000800 */
[----:B----4-:R-:W-:Y:S01]  /*9c20*/  @!P4 FMUL R142, R142, R142 ;  /* 0x0000008e8e8ec220 */ /* 0x010fe20000400000 */
[----:B------:R-:W-:Y:S01]  /*9c30*/  FSETP.GEU.AND P4, PT, R33, -126, PT ;  /* 0xc2fc00002100780b */ /* 0x000fe20003f8e000 */
[----:B------:R-:W-:Y:S01]  /*9c40*/  FADD R22, R22, R137 ;  /* 0x0000008916167221 */ /* 0x000fe20000000000 */
[----:B------:R-:W-:Y:S01]  /*9c50*/  FFMA R143, R136, R13, R143 ;  /* 0x0000000d888f7223 */ /* 0x000fe2000000008f */
[----:B------:R-:W-:Y:S01]  /*9c60*/  FFMA R15, R84, R138, -R23 ;  /* 0x0000008a540f7223 */ /* 0x000fe20000000817 */
[----:B------:R-:W-:Y:S01]  /*9c70*/  F2FP.BF16.F32.PACK_AB R26, R142, R147 ;  /* 0x000000938e1a723e */ /* 0x000fe200000010ff */
[----:B------:R-:W-:Y:S01]  /*9c80*/  @!P3 FMUL R32, R32, 0.5 ;  /* 0x3f0000002020b820 */ /* 0x000fe20000400000 */
[----:B------:R-:W-:Y:S01]  /*9c90*/  FADD R147, R22, R147 ;  /* 0x0000009316937221 */ /* 0x000fe20000000000 */
[----:B--2---:R-:W-:Y:S01]  /*9ca0*/  @!P5 FMUL R144, R144, R144 ;  /* 0x000000909090d220 */ /* 0x004fe20000400000 */
[----:B------:R-:W-:Y:S01]  /*9cb0*/  FSETP.GEU.AND P5, PT, R34, -126, PT ;  /* 0xc2fc00002200780b */ /* 0x000fe20003fae000 */
[-C--:B------:R-:W-:Y:S01]  /*9cc0*/  FFMA R85, R85, R138.reuse, -R23 ;  /* 0x0000008a55557223 */ /* 0x080fe20000000817 */
[----:B------:R-:W-:Y:S01]  /*9cd0*/  FFMA R87, R87, R138, -R139 ;  /* 0x0000008a57577223 */ /* 0x000fe2000000088b */
[----:B------:R-:W-:Y:S01]  /*9ce0*/  FADD R143, R143, R140 ;  /* 0x0000008c8f8f7221 */ /* 0x000fe20000000000 */
[----:B------:R-:W-:Y:S01]  /*9cf0*/  FADD R147, R147, R142 ;  /* 0x0000008e93937221 */ /* 0x000fe20000000000 */
[----:B------:R-:W-:Y:S01]  /*9d00*/  @!P4 FMUL R33, R33, 0.5 ;  /* 0x3f0000002121c820 */ /* 0x000fe20000400000 */
[----:B-1----:R-:W-:Y:S01]  /*9d10*/  @!P6 FMUL R145, R145, R145 ;  /* 0x000000919191e220 */ /* 0x002fe20000400000 */
[----:B------:R-:W-:-:S04]  /*9d20*/  FSETP.GEU.AND P6, PT, R35, -126, PT ;  /* 0xc2fc00002300780b */ /* 0x000fc80003fce000 */
[----:B------:R-:W-:Y:S02]  /*9d30*/  F2FP.BF16.F32.PACK_AB R27, R145, R144 ;  /* 0x00000090911b723e */ /* 0x000fe400000010ff */
[----:B------:R-:W-:Y:S01]  /*9d40*/  @!P5 FMUL R34, R34, 0.5 ;  /* 0x3f0000002222d820 */ /* 0x000fe20000400000 */
[----:B------:R-:W-:Y:S01]  /*9d50*/  FADD R144, R143, R144 ;  /* 0x000000908f907221 */ /* 0x000fe20000000000 */
[----:B------:R-:W-:-:S03]  /*9d60*/  WARPGROUP.ARRIVE ;  /* 0x00000000000079c5 */ /* 0x000fc60000000000 */
[----:B------:R-:W-:Y:S02]  /*9d70*/  FADD R145, R144, R145 ;  /* 0x0000009190917221 */ /* 0x000fe40000000000 */
[----:B------:R-:W-:Y:S01]  /*9d80*/  @!P6 FMUL R35, R35, 0.5 ;  /* 0x3f0000002323e820 */ /* 0x000fe20000400000 */
[----:B------:R-:W-:Y:S01]  /*9d90*/  HGMMA.64x96x16.F32.BF16 R88, R24, gdesc[UR4].tnspB, R88, gsb0 ;  /* 0x4160000418587df0 */ /* 0x000fe20008001858 */
[----:B------:R-:W-:Y:S02]  /*9da0*/  R2UR UR6, R28 ;  /* 0x000000001c0672ca */ /* 0x000fe400000e0000 */
[----:B------:R-:W-:Y:S01]  /*9db0*/  R2UR UR7, R29 ;  /* 0x000000001d0772ca */ /* 0x000fe200000e0000 */
[----:B------:R-:W-:Y:S02]  /*9dc0*/  WARPGROUP.DEPBAR.LE gsb0, 0x0 ;  /* 0x00008000000079c5 */ /* 0x000fe40000010000 */
[----:B------:R-:W1:Y:S08]  /*9dd0*/  MUFU.EX2 R24, R32 ;  /* 0x0000002000187308 */ /* 0x000e700000000800 */
[----:B------:R-:W2:Y:S08]  /*9de0*/  MUFU.EX2 R25, R33 ;  /* 0x0000002100197308 */ /* 0x000eb00000000800 */
[----:B------:R-:W3:Y:S01]  /*9df0*/  MUFU.EX2 R26, R34 ;  /* 0x00000022001a7308 */ /* 0x000ee20000000800 */
[----:B-1----:R-:W-:Y:S01]  /*9e00*/  @!P3 FMUL R24, R24, R24 ;  /* 0x000000181818b220 */ /* 0x002fe20000400000 */
[----:B------:R-:W-:-:S06]  /*9e10*/  FSETP.GEU.AND P3, PT, R36, -126, PT ;  /* 0xc2fc00002400780b */ /* 0x000fcc0003f6e000 */
[----:B------:R-:W1:Y:S01]  /*9e20*/  MUFU.EX2 R27, R35 ;  /* 0x00000023001b7308 */ /* 0x000e620000000800 */
[----:B--2---:R-:W-:Y:S01]  /*9e30*/  @!P4 FMUL R25, R25, R25 ;  /* 0x000000191919c220 */ /* 0x004fe20000400000 */
[----:B------:R-:W-:-:S04]  /*9e40*/  FSETP.GEU.AND P4, PT, R37, -126, PT ;  /* 0xc2fc00002500780b */ /* 0x000fc80003f8e000 */
[----:B------:R-:W-:Y:S01]  /*9e50*/  F2FP.BF16.F32.PACK_AB R28, R25, R24 ;  /* 0x00000018191c723e */ /* 0x000fe200000010ff */
[----:B------:R-:W-:Y:S01]  /*9e60*/  @!P3 FMUL R36, R36, 0.5 ;  /* 0x3f0000002424b820 */ /* 0x000fe20000400000 */
[----:B------:R-:W-:Y:S01]  /*9e70*/  FADD R24, R147, R24 ;  /* 0x0000001893187221 */ /* 0x000fe20000000000 */
[----:B---3--:R-:W-:Y:S01]  /*9e80*/  @!P5 FMUL R26, R26, R26 ;  /* 0x0000001a1a1ad220 */ /* 0x008fe20000400000 */
[----:B------:R-:W-:Y:S01]  /*9e90*/  FSETP.GEU.AND P5, PT, R38, -126, PT ;  /* 0xc2fc00002600780b */ /* 0x000fe20003fae000 */
[----:B------:R-:W2:Y:S04]  /*9ea0*/  MUFU.EX2 R149, R36 ;  /* 0x0000002400957308 */ /* 0x000ea80000000800 */
[----:B------:R-:W-:Y:S01]  /*9eb0*/  @!P4 FMUL R37, R37, 0.5 ;  /* 0x3f0000002525c820 */ /* 0x000fe20000400000 */
[----:B-1----:R-:W-:Y:S01]  /*9ec0*/  @!P6 FMUL R27, R27, R27 ;  /* 0x0000001b1b1be220 */ /* 0x002fe20000400000 */
[----:B------:R-:W-:-:S02]  /*9ed0*/  FSETP.GEU.AND P6, PT, R39, -126, PT ;  /* 0xc2fc00002700780b */ /* 0x000fc40003fce000 */
[----:B------:R-:W1:Y:S02]  /*9ee0*/  MUFU.EX2 R150, R37 ;  /* 0x0000002500967308 */ /* 0x000e640000000800 */
[----:B------:R-:W-:Y:S02]  /*9ef0*/  F2FP.BF16.F32.PACK_AB R29, R27, R26 ;  /* 0x0000001a1b1d723e */ /* 0x000fe400000010ff */
[----:B------:R-:W-:-:S04]  /*9f00*/  @!P5 FMUL R38, R38, 0.5 ;  /* 0x3f0000002626d820 */ /* 0x000fc80000400000 */
[----:B------:R-:W3:Y:S01]  /*9f10*/  MUFU.EX2 R151, R38 ;  /* 0x0000002600977308 */ /* 0x000ee20000000800 */
[----:B--2---:R-:W-:Y:S01]  /*9f20*/  @!P3 FMUL R149, R149, R149 ;  /* 0x000000959595b220 */ /* 0x004fe20000400000 */
[----:B------:R-:W-:Y:S01]  /*9f30*/  FSETP.GEU.AND P3, PT, R40, -126, PT ;  /* 0xc2fc00002800780b */ /* 0x000fe20003f6e000 */
[----:B------:R-:W-:-:S05]  /*9f40*/  @!P6 FMUL R39, R39, 0.5 ;  /* 0x3f0000002727e820 */ /* 0x000fca0000400000 */
[----:B------:R-:W2:Y:S01]  /*9f50*/  MUFU.EX2 R146, R39 ;  /* 0x0000002700927308 */ /* 0x000ea20000000800 */
[----:B-1----:R-:W-:Y:S01]  /*9f60*/  @!P4 FMUL R150, R150, R150 ;  /* 0x000000969696c220 */ /* 0x002fe20000400000 */
[----:B------:R-:W-:-:S04]  /*9f70*/  FSETP.GEU.AND P4, PT, R41, -126, PT ;  /* 0xc2fc00002900780b */ /* 0x000fc80003f8e000 */
[----:B------:R-:W-:Y:S01]  /*9f80*/  F2FP.BF16.F32.PACK_AB R30, R150, R149 ;  /* 0x00000095961e723e */ /* 0x000fe200000010ff */
[----:B------:R-:W-:Y:S01]  /*9f90*/  @!P3 FMUL R40, R40, 0.5 ;  /* 0x3f0000002828b820 */ /* 0x000fe20000400000 */
[----:B---3--:R-:W-:Y:S01]  /*9fa0*/  @!P5 FMUL R151, R151, R151 ;  /* 0x000000979797d220 */ /* 0x008fe20000400000 */
[----:B------:R-:W-:-:S06]  /*9fb0*/  FSETP.GEU.AND P5, PT, R42, -126, PT ;  /* 0xc2fc00002a00780b */ /* 0x000fcc0003fae000 */
[----:B------:R-:W-:Y:S01]  /*9fc0*/  @!P4 FMUL R41, R41, 0.5 ;  /* 0x3f0000002929c820 */ /* 0x000fe20000400000 */
[----:B--2---:R-:W-:Y:S01]  /*9fd0*/  @!P6 FMUL R146, R146, R146 ;  /* 0x000000929292e220 */ /* 0x004fe20000400000 */
[----:B------:R-:W-:Y:S02]  /*9fe0*/  FSETP.GEU.AND P6, PT, R43, -126, PT ;  /* 0xc2fc00002b00780b */ /* 0x000fe40003fce000 */
[----:B------:R-:W1:Y:S02]  /*9ff0*/  MUFU.EX2 R153, R41 ;  /* 0x0000002900997308 */ /* 0x000e640000000800 */
[----:B------:R-:W-:Y:S01]  /*a000*/  F2FP.BF16.F32.PACK_AB R31, R146, R151 ;  /* 0x00000097921f723e */ /* 0x000fe200000010ff */
[----:B------:R-:W-:-:S03]  /*a010*/  @!P5 FMUL R42, R42, 0.5 ;  /* 0x3f0000002a2ad820 */ /* 0x000fc60000400000 */
[----:B------:R-:W-:-:S05]  /*a020*/  WARPGROUP.ARRIVE ;  /* 0x00000000000079c5 */ /* 0x000fca0000000000 */
[----:B------:R-:W-:Y:S01]  /*a030*/  @!P6 FMUL R43, R43, 0.5 ;  /* 0x3f0000002b2be820 */ /* 0x000fe20000400000 */
[----:B------:R-:W-:Y:S03]  /*a040*/  HGMMA.64x96x16.F32.BF16 R88, R28, gdesc[UR4].tnspB, R88, gsb0 ;  /* 0x416000041c587df0 */ /* 0x000fe60008001858 */
[----:B------:R-:W2:Y:S01]  /*a050*/  MUFU.EX2 R152, R43 ;  /* 0x0000002b00987308 */ /* 0x000ea20000000800 */
[----:B-1----:R-:W-:Y:S01]  /*a060*/  @!P4 FMUL R153, R153, R153 ;  /* 0x000000999999c220 */ /* 0x002fe20000400000 */
[----:B------:R-:W-:-:S13]  /*a070*/  FSETP.GEU.AND P4, PT, R45, -126, PT ;  /* 0xc2fc00002d00780b */ /* 0x000fda0003f8e000 */
[----:B------:R-:W-:Y:S01]  /*a080*/  @!P4 FMUL R45, R45, 0.5 ;  /* 0x3f0000002d2dc820 */ /* 0x000fe20000400000 */
[----:B--2---:R-:W-:Y:S01]  /*a090*/  @!P6 FMUL R152, R152, R152 ;  /* 0x000000989898e220 */ /* 0x004fe20000400000 */
[C---:B------:R-:W-:Y:S02]  /*a0a0*/  FSETP.GEU.AND P6, PT, R47.reuse, -126, PT ;  /* 0xc2fc00002f00780b */ /* 0x040fe40003fce000 */
[----:B------:R-:W1:Y:S11]  /*a0b0*/  MUFU.EX2 R155, R45 ;  /* 0x0000002d009b7308 */ /* 0x000e760000000800 */
[----:B------:R-:W-:-:S04]  /*a0c0*/  @!P6 FMUL R47, R47, 0.5 ;  /* 0x3f0000002f2fe820 */ /* 0x000fc80000400000 */
[----:B------:R-:W2:Y:S01]  /*a0d0*/  MUFU.EX2 R157, R47 ;  /* 0x0000002f009d7308 */ /* 0x000ea20000000800 */
[----:B-1----:R-:W-:Y:S01]  /*a0e0*/  @!P4 FMUL R155, R155, R155 ;  /* 0x0000009b9b9bc220 */ /* 0x002fe20000400000 */
[----:B------:R-:W-:-:S13]  /*a0f0*/  FSETP.GEU.AND P4, PT, R49, -126, PT ;  /* 0xc2fc00003100780b */ /* 0x000fda0003f8e000 */
[----:B------:R-:W-:Y:S01]  /*a100*/  @!P4 FMUL R49, R49, 0.5 ;  /* 0x3f0000003131c820 */ /* 0x000fe20000400000 */
[----:B--2---:R-:W-:Y:S01]  /*a110*/  @!P6 FMUL R157, R157, R157 ;  /* 0x0000009d9d9de220 */ /* 0x004fe20000400000 */
[----:B------:R-:W-:-:S13]  /*a120*/  FSETP.GEU.AND P6, PT, R51, -126, PT ;  /* 0xc2fc00003300780b */ /* 0x000fda0003fce000 */
[----:B------:R-:W-:Y:S01]  /*a130*/  @!P6 FMUL R51, R51, 0.5 ;  /* 0x3f0000003333e820 */ /* 0x000fe20000400000 */
[----:B------:R-:W-:Y:S02]  /*a140*/  WARPGROUP.DEPBAR.LE gsb0, 0x0 ;  /* 0x00008000000079c5 */ /* 0x000fe40000010000 */
[----:B------:R-:W1:Y:S01]  /*a150*/  MUFU.EX2 R30, R40 ;  /* 0x00000028001e7308 */ /* 0x000e620000000800 */
[----:B------:R-:W-:Y:S01]  /*a160*/  VIADD R28, R148, 0x80 ;  /* 0x00000080941c7836 */ /* 0x000fe20000000000 */
[----:B------:R-:W-:-:S04]  /*a170*/  MOV R29, 0x80000020 ;  /* 0x80000020001d7802 */ /* 0x000fc80000000f00 */
[----:B------:R-:W-:Y:S01]  /*a180*/  R2UR UR6, R28 ;  /* 0x000000001c0672ca */ /* 0x000fe200000e0000 */
[----:B------:R-:W-:Y:S01]  /*a190*/  VIADD R28, R148, 0xc0 ;  /* 0x000000c0941c7836 */ /* 0x000fe20000000000 */
[----:B------:R-:W2:Y:S01]  /*a1a0*/  MUFU.EX2 R31, R42 ;  /* 0x0000002a001f7308 */ /* 0x000ea20000000800 */
[----:B------:R-:W-:Y:S02]  /*a1b0*/  R2UR UR7, R29 ;  /* 0x000000001d0772ca */ /* 0x000fe400000e0000 */
[----:B------:R-:W-:Y:S01]  /*a1c0*/  MOV R29, 0x80000020 ;  /* 0x80000020001d7802 */ /* 0x000fe20000000f00 */
[----:B-1----:R-:W-:Y:S01]  /*a1d0*/  @!P3 FMUL R30, R30, R30 ;  /* 0x0000001e1e1eb220 */ /* 0x002fe20000400000 */
[----:B------:R-:W-:-:S04]  /*a1e0*/  FSETP.GEU.AND P3, PT, R44, -126, PT ;  /* 0xc2fc00002c00780b */ /* 0x000fc80003f6e000 */
[----:B------:R-:W-:Y:S01]  /*a1f0*/  F2FP.BF16.F32.PACK_AB R32, R153, R30 ;  /* 0x0000001e9920723e */ /* 0x000fe200000010ff */
[----:B--2---:R-:W-:Y:S01]  /*a200*/  @!P5 FMUL R31, R31, R31 ;  /* 0x0000001f1f1fd220 */ /* 0x004fe20000400000 */
[----:B------:R-:W-:-:S04]  /*a210*/  FSETP.GEU.AND P5, PT, R46, -126, PT ;  /* 0xc2fc00002e00780b */ /* 0x000fc80003fae000 */
[----:B------:R-:W-:-:S03]  /*a220*/  F2FP.BF16.F32.PACK_AB R33, R152, R31 ;  /* 0x0000001f9821723e */ /* 0x000fc600000010ff */
[----:B------:R-:W-:-:S04]  /*a230*/  @!P3 FMUL R44, R44, 0.5 ;  /* 0x3f0000002c2cb820 */ /* 0x000fc80000400000 */
[----:B------:R-:W1:Y:S02]  /*a240*/  MUFU.EX2 R156, R44 ;  /* 0x0000002c009c7308 */ /* 0x000e640000000800 */
[----:B------:R-:W-:-:S06]  /*a250*/  @!P5 FMUL R46, R46, 0.5 ;  /* 0x3f0000002e2ed820 */ /* 0x000fcc0000400000 */
[----:B------:R-:W2:Y:S01]  /*a260*/  MUFU.EX2 R154, R46 ;  /* 0x0000002e009a7308 */ /* 0x000ea20000000800 */
[----:B-1----:R-:W-:Y:S01]  /*a270*/  @!P3 FMUL R156, R156, R156 ;  /* 0x0000009c9c9cb220 */ /* 0x002fe20000400000 */
[----:B------:R-:W-:-:S04]  /*a280*/  FSETP.GEU.AND P3, PT, R48, -126, PT ;  /* 0xc2fc00003000780b */ /* 0x000fc80003f6e000 */
[----:B------:R-:W-:Y:S01]  /*a290*/  F2FP.BF16.F32.PACK_AB R34, R155, R156 ;  /* 0x0000009c9b22723e */ /* 0x000fe200000010ff */
[----:B--2---:R-:W-:Y:S01]  /*a2a0*/  @!P5 FMUL R154, R154, R154 ;  /* 0x0000009a9a9ad220 */ /* 0x004fe20000400000 */
[----:B------:R-:W-:-:S04]  /*a2b0*/  FSETP.GEU.AND P5, PT, R50, -126, PT ;  /* 0xc2fc00003200780b */ /* 0x000fc80003fae000 */
[----:B------:R-:W-:-:S03]  /*a2c0*/  F2FP.BF16.F32.PACK_AB R35, R157, R154 ;  /* 0x0000009a9d23723e */ /* 0x000fc600000010ff */
[----:B------:R-:W-:Y:S01]  /*a2d0*/  @!P3 FMUL R48, R48, 0.5 ;  /* 0x3f0000003030b820 */ /* 0x000fe20000400000 */
[----:B------:R-:W-:-:S05]  /*a2e0*/  WARPGROUP.ARRIVE ;  /* 0x00000000000079c5 */ /* 0x000fca0000000000 */
[----:B------:R-:W-:Y:S01]  /*a2f0*/  @!P5 FMUL R50, R50, 0.5 ;  /* 0x3f0000003232d820 */ /* 0x000fe20000400000 */
[----:B------:R-:W-:Y:S01]  /*a300*/  HGMMA.64x96x16.F32.BF16 R88, R32, gdesc[UR4].tnspB, R88, gsb0 ;  /* 0x4160000420587df0 */ /* 0x000fe20008001858 */
[----:B------:R-:W-:Y:S01]  /*a310*/  R2UR UR6, R28 ;  /* 0x000000001c0672ca */ /* 0x000fe200000e0000 */
[-C--:B------:R-:W-:Y:S01]  /*a320*/  FFMA R28, R59, R138.reuse, -R139 ;  /* 0x0000008a3b1c7223 */ /* 0x080fe2000000088b */
[----:B------:R-:W-:Y:S01]  /*a330*/  R2UR UR7, R29 ;  /* 0x000000001d0772ca */ /* 0x000fe200000e0000 */
[-C--:B------:R-:W-:Y:S01]  /*a340*/  FFMA R59, R61, R138.reuse, -R23 ;  /* 0x0000008a3d3b7223 */ /* 0x080fe20000000817 */
[----:B------:R-:W-:Y:S01]  /*a350*/  MOV R29, 0x80000020 ;  /* 0x80000020001d7802 */ /* 0x000fe20000000f00 */
[----:B------:R-:W-:Y:S01]  /*a360*/  FFMA R61, R70, R138, -R139 ;  /* 0x0000008a463d7223 */ /* 0x000fe2000000088b */
        /* <DEDUP_REMOVED lines=11> */
[----:B---3--:R-:W-:Y:S01]  /*a420*/  @!P5 FMUL R34, R34, R34 ;  /* 0x000000222222d220 */ /* 0x008fe20000400000 */
[----:B------:R-:W-:Y:S02]  /*a430*/  FSETP.GEU.AND P5, PT, R54, -126, PT ;  /* 0xc2fc00003600780b */ /* 0x000fe40003fae000 */
[----:B------:R-:W2:Y:S04]  /*a440*/  MUFU.EX2 R158, R52 ;  /* 0x00000034009e7308 */ /* 0x000ea80000000800 */
[----:B------:R-:W-:Y:S01]  /*a450*/  @!P4 FMUL R53, R53, 0.5 ;  /* 0x3f0000003535c820 */ /* 0x000fe20000400000 */
[----:B-1----:R-:W-:Y:S01]  /*a460*/  @!P6 FMUL R33, R33, R33 ;  /* 0x000000212121e220 */ /* 0x002fe20000400000 */
[----:B------:R-:W-:-:S02]  /*a470*/  FSETP.GEU.AND P6, PT, R55, -126, PT ;  /* 0xc2fc00003700780b */ /* 0x000fc40003fce000 */
[----:B------:R-:W1:Y:S02]  /*a480*/  MUFU.EX2 R161, R53 ;  /* 0x0000003500a17308 */ /* 0x000e640000000800 */
[----:B------:R-:W-:Y:S01]  /*a490*/  F2FP.BF16.F32.PACK_AB R37, R33, R34 ;  /* 0x000000222125723e */ /* 0x000fe200000010ff */
[----:B------:R-:W-:-:S05]  /*a4a0*/  @!P5 FMUL R54, R54, 0.5 ;  /* 0x3f0000003636d820 */ /* 0x000fca0000400000 */
        /* <DEDUP_REMOVED lines=13> */
[----:B------:R-:W-:-:S04]  /*a580*/  FSETP.GEU.AND P6, PT, R57, -126, PT ;  /* 0xc2fc00003900780b */ /* 0x000fc80003fce000 */
[----:B------:R-:W-:Y:S01]  /*a590*/  F2FP.BF16.F32.PACK_AB R39, R160, R159 ;  /* 0x0000009fa027723e */ /* 0x000fe200000010ff */
[----:B------:R-:W-:-:S03]  /*a5a0*/  @!P5 FMUL R28, R28, 0.5 ;  /* 0x3f0000001c1cd820 */ /* 0x000fc60000400000 */
[----:B------:R-:W-:-:S05]  /*a5b0*/  WARPGROUP.ARRIVE ;  /* 0x00000000000079c5 */ /* 0x000fca0000000000 */
[----:B------:R-:W-:Y:S01]  /*a5c0*/  @!P6 FMUL R57, R57, 0.5 ;  /* 0x3f0000003939e820 */ /* 0x000fe20000400000 */
[----:B------:R-:W-:Y:S01]  /*a5d0*/  HGMMA.64x96x16.F32.BF16 R88, R36, gdesc[UR4].tnspB, R88, gsb0 ;  /* 0x4160000424587df0 */ /* 0x000fe20008001858 */
[----:B------:R-:W-:Y:S02]  /*a5e0*/  R2UR UR7, R29 ;  /* 0x000000001d0772ca */ /* 0x000fe400000e0000 */
[----:B------:R-:W-:Y:S01]  /*a5f0*/  MOV R29, 0x80000020 ;  /* 0x80000020001d7802 */ /* 0x000fe20000000f00 */
[----:B------:R-:W-:Y:S02]  /*a600*/  WARPGROUP.DEPBAR.LE gsb0, 0x0 ;  /* 0x00008000000079c5 */ /* 0x000fe40000010000 */
[----:B------:R-:W1:Y:S08]  /*a610*/  MUFU.EX2 R39, R57 ;  /* 0x0000003900277308 */ /* 0x000e700000000800 */
[----:B------:R-:W2:Y:S08]  /*a620*/  MUFU.EX2 R36, R56 ;  /* 0x0000003800247308 */ /* 0x000eb00000000800 */
[----:B------:R-:W3:Y:S01]  /*a630*/  MUFU.EX2 R37, R58 ;  /* 0x0000003a00257308 */ /* 0x000ee20000000800 */
[----:B-1----:R-:W-:Y:S01]  /*a640*/  @!P6 FMUL R39, R39, R39 ;  /* 0x000000272727e220 */ /* 0x002fe20000400000 */
[----:B------:R-:W-:-:S06]  /*a650*/  FSETP.GEU.AND P6, PT, R59, -126, PT ;  /* 0xc2fc00003b00780b */ /* 0x000fcc0003fce000 */
[----:B------:R1:W4:Y:S01]  /*a660*/  MUFU.EX2 R38, R28 ;  /* 0x0000001c00267308 */ /* 0x0003220000000800 */
[----:B--2---:R-:W-:Y:S01]  /*a670*/  @!P3 FMUL R36, R36, R36 ;  /* 0x000000242424b220 */ /* 0x004fe20000400000 */
[----:B------:R-:W-:-:S04]  /*a680*/  FSETP.GEU.AND P3, PT, R60, -126, PT ;  /* 0xc2fc00003c00780b */ /* 0x000fc80003f6e000 */
[----:B------:R-:W-:Y:S01]  /*a690*/  F2FP.BF16.F32.PACK_AB R40, R39, R36 ;  /* 0x000000242728723e */ /* 0x000fe200000010ff */
[----:B------:R-:W-:Y:S01]  /*a6a0*/  @!P6 FMUL R59, R59, 0.5 ;  /* 0x3f0000003b3be820 */ /* 0x000fe20000400000 */
[----:B---3--:R-:W-:Y:S01]  /*a6b0*/  @!P4 FMUL R37, R37, R37 ;  /* 0x000000252525c220 */ /* 0x008fe20000400000 */
[----:B------:R-:W-:Y:S01]  /*a6c0*/  FSETP.GEU.AND P4, PT, R62, -126, PT ;  /* 0xc2fc00003e00780b */ /* 0x000fe20003f8e000 */
[----:B-1----:R-:W-:-:S03]  /*a6d0*/  VIADD R28, R148, 0x100 ;  /* 0x00000100941c7836 */ /* 0x002fc60000000000 */
[----:B------:R-:W1:Y:S02]  /*a6e0*/  MUFU.EX2 R59, R59 ;  /* 0x0000003b003b7308 */ /* 0x000e640000000800 */
[----:B------:R-:W-:Y:S01]  /*a6f0*/  @!P3 FMUL R60, R60, 0.5 ;  /* 0x3f0000003c3cb820 */ /* 0x000fe20000400000 */
[----:B------:R-:W-:Y:S01]  /*a700*/  R2UR UR6, R28 ;  /* 0x000000001c0672ca */ /* 0x000fe200000e0000 */
[----:B----4-:R-:W-:Y:S01]  /*a710*/  @!P5 FMUL R38, R38, R38 ;  /* 0x000000262626d220 */ /* 0x010fe20000400000 */
[----:B------:R-:W-:Y:S01]  /*a720*/  FSETP.GEU.AND P5, PT, R63, -126, PT ;  /* 0xc2fc00003f00780b */ /* 0x000fe20003fae000 */
[----:B------:R-:W-:Y:S02]  /*a730*/  VIADD R28, R148, 0x140 ;  /* 0x00000140941c7836 */ /* 0x000fe40000000000 */
[----:B------:R2:W3:Y:S01]  /*a740*/  MUFU.EX2 R56, R60 ;  /* 0x0000003c00387308 */ /* 0x0004e20000000800 */
[----:B------:R-:W-:Y:S01]  /*a750*/  F2FP.BF16.F32.PACK_AB R41, R38, R37 ;  /* 0x000000252629723e */ /* 0x000fe200000010ff */
[----:B------:R-:W-:-:S06]  /*a760*/  @!P4 FMUL R62, R62, 0.5 ;  /* 0x3f0000003e3ec820 */ /* 0x000fcc0000400000 */
[----:B------:R4:W5:Y:S01]  /*a770*/  MUFU.EX2 R57, R62 ;  /* 0x0000003e00397308 */ /* 0x0009620000000800 */
[----:B-1----:R-:W-:Y:S01]  /*a780*/  @!P6 FMUL R59, R59, R59 ;  /* 0x0000003b3b3be220 */ /* 0x002fe20000400000 */
[----:B------:R-:W-:Y:S01]  /*a790*/  @!P5 FMUL R63, R63, 0.5 ;  /* 0x3f0000003f3fd820 */ /* 0x000fe20000400000 */
[----:B------:R-:W-:Y:S01]  /*a7a0*/  FSETP.GEU.AND P6, PT, R65, -126, PT ;  /* 0xc2fc00004100780b */ /* 0x000fe20003fce000 */
[----:B--2---:R-:W-:-:S04]  /*a7b0*/  FFMA R60, R68, R138, -R23 ;  /* 0x0000008a443c7223 */ /* 0x004fc80000000817 */
[----:B------:R1:W2:Y:S01]  /*a7c0*/  MUFU.EX2 R58, R63 ;  /* 0x0000003f003a7308 */ /* 0x0002a20000000800 */
[----:B---3--:R-:W-:Y:S01]  /*a7d0*/  @!P3 FMUL R56, R56, R56 ;  /* 0x000000383838b220 */ /* 0x008fe20000400000 */
[----:B------:R-:W-:Y:S01]  /*a7e0*/  FSETP.GEU.AND P3, PT, R64, -126, PT ;  /* 0xc2fc00004000780b */ /* 0x000fe20003f6e000 */
[----:B----4-:R-:W-:-:S03]  /*a7f0*/  FFMA R62, R71, R138, -R139 ;  /* 0x0000008a473e7223 */ /* 0x010fc6000000088b */
[----:B------:R-:W-:Y:S02]  /*a800*/  F2FP.BF16.F32.PACK_AB R42, R59, R56 ;  /* 0x000000383b2a723e */ /* 0x000fe400000010ff */
[----:B------:R-:W-:Y:S01]  /*a810*/  @!P6 FMUL R65, R65, 0.5 ;  /* 0x3f0000004141e820 */ /* 0x000fe20000400000 */
[----:B-----5:R-:W-:Y:S01]  /*a820*/  @!P4 FMUL R57, R57, R57 ;  /* 0x000000393939c220 */ /* 0x020fe20000400000 */
[----:B------:R-:W-:Y:S01]  /*a830*/  FSETP.GEU.AND P4, PT, R66, -126, PT ;  /* 0xc2fc00004200780b */ /* 0x000fe20003f8e000 */
[----:B-1----:R-:W-:-:S04]  /*a840*/  FFMA R63, R69, R138, -R23 ;  /* 0x0000008a453f7223 */ /* 0x002fc80000000817 */
[----:B------:R-:W-:Y:S01]  /*a850*/  @!P3 FMUL R64, R64, 0.5 ;  /* 0x3f0000004040b820 */ /* 0x000fe20000400000 */
[----:B--2---:R-:W-:Y:S01]  /*a860*/  @!P5 FMUL R58, R58, R58 ;  /* 0x0000003a3a3ad220 */ /* 0x004fe20000400000 */
[----:B------:R-:W-:-:S04]  /*a870*/  FSETP.GEU.AND P5, PT, R67, -126, PT ;  /* 0xc2fc00004300780b */ /* 0x000fc80003fae000 */
[----:B------:R-:W-:Y:S02]  /*a880*/  F2FP.BF16.F32.PACK_AB R43, R58, R57 ;  /* 0x000000393a2b723e */ /* 0x000fe400000010ff */
[----:B------:R-:W-:Y:S02]  /*a890*/  @!P4 FMUL R66, R66, 0.5 ;  /* 0x3f0000004242c820 */ /* 0x000fe40000400000 */
[----:B------:R-:W-:-:S05]  /*a8a0*/  WARPGROUP.ARRIVE ;  /* 0x00000000000079c5 */ /* 0x000fca0000000000 */
[----:B------:R-:W-:Y:S01]  /*a8b0*/  @!P5 FMUL R67, R67, 0.5 ;  /* 0x3f0000004343d820 */ /* 0x000fe20000400000 */
[----:B------:R-:W-:Y:S01]  /*a8c0*/  HGMMA.64x96x16.F32.BF16 R88, R40, gdesc[UR4].tnspB, R88, gsb0 ;  /* 0x4160000428587df0 */ /* 0x000fe20008001858 */
[----:B------:R-:W-:Y:S01]  /*a8d0*/  R2UR UR6, R28 ;  /* 0x000000001c0672ca */ /* 0x000fe200000e0000 */
[C---:B------:R-:W-:Y:S01]  /*a8e0*/  VIADD R28, R148.reuse, 0x180 ;  /* 0x00000180941c7836 */ /* 0x040fe20000000000 */
[----:B------:R-:W-:Y:S01]  /*a8f0*/  R2UR UR7, R29 ;  /* 0x000000001d0772ca */ /* 0x000fe200000e0000 */
[----:B------:R-:W-:Y:S01]  /*a900*/  VIADD R148, R148, 0x1c0 ;  /* 0x000001c094947836 */ /* 0x000fe20000000000 */
[----:B------:R-:W-:Y:S01]  /*a910*/  MOV R29, 0x80000020 ;  /* 0x80000020001d7802 */ /* 0x000fe20000000f00 */
[----:B------:R-:W-:Y:S02]  /*a920*/  WARPGROUP.DEPBAR.LE gsb0, 0x0 ;  /* 0x00008000000079c5 */ /* 0x000fe40000010000 */
[----:B------:R1:W2:Y:S08]  /*a930*/  MUFU.EX2 R40, R64 ;  /* 0x0000004000287308 */ /* 0x0002b00000000800 */
[----:B------:R3:W4:Y:S01]  /*a940*/  MUFU.EX2 R43, R65 ;  /* 0x00000041002b7308 */ /* 0x0007220000000800 */
[----:B-1----:R-:W-:-:S07]  /*a950*/  FFMA R64, R77, R138, -R23 ;  /* 0x0000008a4d407223 */ /* 0x002fce0000000817 */
[----:B------:R1:W5:Y:S01]  /*a960*/  MUFU.EX2 R41, R66 ;  /* 0x0000004200297308 */ /* 0x0003620000000800 */
[----:B--2---:R-:W-:Y:S01]  /*a970*/  @!P3 FMUL R40, R40, R40 ;  /* 0x000000282828b220 */ /* 0x004fe20000400000 */
[----:B------:R-:W-:Y:S01]  /*a980*/  FSETP.GEU.AND P3, PT, R60, -126, PT ;  /* 0xc2fc00003c00780b */ /* 0x000fe20003f6e000 */
[----:B---3--:R-:W-:-:S05]  /*a990*/  FFMA R65, R78, R138, -R139 ;  /* 0x0000008a4e417223 */ /* 0x008fca000000088b */
[----:B------:R2:W3:Y:S01]  /*a9a0*/  MUFU.EX2 R42, R67 ;  /* 0x00000043002a7308 */ /* 0x0004e20000000800 */
[----:B----4-:R-:W-:Y:S01]  /*a9b0*/  @!P6 FMUL R43, R43, R43 ;  /* 0x0000002b2b2be220 */ /* 0x010fe20000400000 */
[----:B------:R-:W-:Y:S01]  /*a9c0*/  FSETP.GEU.AND P6, PT, R63, -126, PT ;  /* 0xc2fc00003f00780b */ /* 0x000fe20003fce000 */
[----:B-1----:R-:W-:-:S03]  /*a9d0*/  FFMA R66, R79, R138, -R139 ;  /* 0x0000008a4f427223 */ /* 0x002fc6000000088b */
[----:B------:R-:W-:Y:S01]  /*a9e0*/  F2FP.BF16.F32.PACK_AB R44, R43, R40 ;  /* 0x000000282b2c723e */ /* 0x000fe200000010ff */
[----:B------:R-:W-:Y:S01]  /*a9f0*/  @!P3 FMUL R60, R60, 0.5 ;  /* 0x3f0000003c3cb820 */ /* 0x000fe20000400000 */
[----:B-----5:R-:W-:Y:S01]  /*aa00*/  @!P4 FMUL R41, R41, R41 ;  /* 0x000000292929c220 */ /* 0x020fe20000400000 */
[----:B------:R-:W-:Y:S01]  /*aa10*/  FSETP.GEU.AND P4, PT, R61, -126, PT ;  /* 0xc2fc00003d00780b */ /* 0x000fe20003f8e000 */
[-C--:B--2---:R-:W-:Y:S01]  /*aa20*/  FFMA R67, R76, R138.reuse, -R23 ;  /* 0x0000008a4c437223 */ /* 0x084fe20000000817 */
[----:B------:R-:W-:Y:S02]  /*aa30*/  FFMA R23, R86, R138, -R139 ;  /* 0x0000008a56177223 */ /* 0x000fe4000000088b */
[----:B------:R-:W1:Y:S02]  /*aa40*/  MUFU.EX2 R60, R60 ;  /* 0x0000003c003c7308 */ /* 0x000e640000000800 */
[----:B------:R-:W-:Y:S01]  /*aa50*/  @!P6 FMUL R63, R63, 0.5 ;  /* 0x3f0000003f3fe820 */ /* 0x000fe20000400000 */
[----:B---3--:R-:W-:Y:S01]  /*aa60*/  @!P5 FMUL R42, R42, R42 ;  /* 0x0000002a2a2ad220 */ /* 0x008fe20000400000 */
[----:B------:R-:W-:-:S04]  /*aa70*/  FSETP.GEU.AND P5, PT, R62, -126, PT ;  /* 0xc2fc00003e00780b */ /* 0x000fc80003fae000 */
[----:B------:R-:W2:Y:S01]  /*aa80*/  MUFU.EX2 R63, R63 ;  /* 0x0000003f003f7308 */ /* 0x000ea20000000800 */
[----:B------:R-:W-:Y:S01]  /*aa90*/  F2FP.BF16.F32.PACK_AB R45, R42, R41 ;  /* 0x000000292a2d723e */ /* 0x000fe200000010ff */
[----:B------:R-:W-:-:S06]  /*aaa0*/  @!P4 FMUL R61, R61, 0.5 ;  /* 0x3f0000003d3dc820 */ /* 0x000fcc0000400000 */
[----:B------:R-:W3:Y:S01]  /*aab0*/  MUFU.EX2 R61, R61 ;  /* 0x0000003d003d7308 */ /* 0x000ee20000000800 */
[----:B-1----:R-:W-:Y:S01]  /*aac0*/  @!P3 FMUL R60, R60, R60 ;  /* 0x0000003c3c3cb220 */ /* 0x002fe20000400000 */
[----:B------:R-:W-:Y:S01]  /*aad0*/  @!P5 FMUL R62, R62, 0.5 ;  /* 0x3f0000003e3ed820 */ /* 0x000fe20000400000 */
[----:B------:R-:W-:-:S05]  /*aae0*/  FSETP.GEU.AND P3, PT, R72, -126, PT ;  /* 0xc2fc00004800780b */ /* 0x000fca0003f6e000 */
[----:B------:R-:W1:Y:S01]  /*aaf0*/  MUFU.EX2 R62, R62 ;  /* 0x0000003e003e7308 */ /* 0x000e620000000800 */
[----:B--2---:R-:W-:Y:S01]  /*ab00*/  @!P6 FMUL R63, R63, R63 ;  /* 0x0000003f3f3fe220 */ /* 0x004fe20000400000 */
[----:B------:R-:W-:-:S04]  /*ab10*/  FSETP.GEU.AND P6, PT, R73, -126, PT ;  /* 0xc2fc00004900780b */ /* 0x000fc80003fce000 */
[----:B------:R-:W-:Y:S02]  /*ab20*/  F2FP.BF16.F32.PACK_AB R46, R63, R60 ;  /* 0x0000003c3f2e723e */ /* 0x000fe400000010ff */
[----:B------:R-:W-:Y:S01]  /*ab30*/  @!P3 FMUL R72, R72, 0.5 ;  /* 0x3f0000004848b820 */ /* 0x000fe20000400000 */
[----:B---3--:R-:W-:Y:S01]  /*ab40*/  @!P4 FMUL R61, R61, R61 ;  /* 0x0000003d3d3dc220 */ /* 0x008fe20000400000 */
[----:B------:R-:W-:-:S05]  /*ab50*/  FSETP.GEU.AND P4, PT, R75, -126, PT ;  /* 0xc2fc00004b00780b */ /* 0x000fca0003f8e000 */
[----:B------:R-:W-:Y:S01]  /*ab60*/  @!P6 FMUL R73, R73, 0.5 ;  /* 0x3f0000004949e820 */ /* 0x000fe20000400000 */
[----:B-1----:R-:W-:Y:S01]  /*ab70*/  @!P5 FMUL R62, R62, R62 ;  /* 0x0000003e3e3ed220 */ /* 0x002fe20000400000 */
[----:B------:R-:W-:-:S04]  /*ab80*/  FSETP.GEU.AND P5, PT, R74, -126, PT ;  /* 0xc2fc00004a00780b */ /* 0x000fc80003fae000 */
[----:B------:R-:W-:Y:S02]  /*ab90*/  F2FP.BF16.F32.PACK_AB R47, R62, R61 ;  /* 0x0000003d3e2f723e */ /* 0x000fe400000010ff */
[----:B------:R-:W-:Y:S02]  /*aba0*/  @!P4 FMUL R75, R75, 0.5 ;  /* 0x3f0000004b4bc820 */ /* 0x000fe40000400000 */
[----:B------:R-:W-:-:S05]  /*abb0*/  WARPGROUP.ARRIVE ;  /* 0x00000000000079c5 */ /* 0x000fca0000000000 */
        /* <DEDUP_REMOVED lines=16> */
[----:B------:R-:W-:-:S04]  /*acc0*/  FSETP.GEU.AND P5, PT, R65, -126, PT ;  /* 0xc2fc00004100780b */ /* 0x000fc80003fae000 */
[----:B------:R-:W2:Y:S02]  /*acd0*/  MUFU.EX2 R67, R67 ;  /* 0x0000004300437308 */ /* 0x000ea40000000800 */
[----:B------:R-:W-:Y:S01]  /*ace0*/  @!P6 FMUL R64, R64, 0.5 ;  /* 0x3f0000004040e820 */ /* 0x000fe20000400000 */
[----:B-1----:R-:W-:Y:S01]  /*acf0*/  @!P4 FMUL R46, R46, R46 ;  /* 0x0000002e2e2ec220 */ /* 0x002fe20000400000 */
[----:B------:R-:W-:-:S04]  /*ad00*/  FSETP.GEU.AND P4, PT, R66, -126, PT ;  /* 0xc2fc00004200780b */ /* 0x000fc80003f8e000 */
[----:B------:R-:W1:Y:S01]  /*ad10*/  MUFU.EX2 R64, R64 ;  /* 0x0000004000407308 */ /* 0x000e620000000800 */
[----:B------:R-:W-:Y:S01]  /*ad20*/  F2FP.BF16.F32.PACK_AB R49, R46, R45 ;  /* 0x0000002d2e31723e */ /* 0x000fe200000010ff */
[----:B------:R-:W-:-:S06]  /*ad30*/  @!P5 FMUL R65, R65, 0.5 ;  /* 0x3f0000004141d820 */ /* 0x000fcc0000400000 */
[----:B------:R-:W3:Y:S01]  /*ad40*/  MUFU.EX2 R65, R65 ;  /* 0x0000004100417308 */ /* 0x000ee20000000800 */
[----:B--2---:R-:W-:Y:S01]  /*ad50*/  @!P3 FMUL R67, R67, R67 ;  /* 0x000000434343b220 */ /* 0x004fe20000400000 */
[----:B------:R-:W-:Y:S01]  /*ad60*/  @!P4 FMUL R66, R66, 0.5 ;  /* 0x3f0000004242c820 */ /* 0x000fe20000400000 */
[----:B------:R-:W-:-:S05]  /*ad70*/  FSETP.GEU.AND P3, PT, R80, -126, PT ;  /* 0xc2fc00005000780b */ /* 0x000fca0003f6e000 */
[----:B------:R-:W2:Y:S01]  /*ad80*/  MUFU.EX2 R66, R66 ;  /* 0x0000004200427308 */ /* 0x000ea20000000800 */
[----:B-1----:R-:W-:Y:S01]  /*ad90*/  @!P6 FMUL R64, R64, R64 ;  /* 0x000000404040e220 */ /* 0x002fe20000400000 */
[----:B------:R-:W-:-:S04]  /*ada0*/  FSETP.GEU.AND P6, PT, R81, -126, PT ;  /* 0xc2fc00005100780b */ /* 0x000fc80003fce000 */
[----:B------:R-:W-:Y:S02]  /*adb0*/  F2FP.BF16.F32.PACK_AB R50, R64, R67 ;  /* 0x000000434032723e */ /* 0x000fe400000010ff */
[----:B------:R-:W-:Y:S01]  /*adc0*/  @!P3 FMUL R80, R80, 0.5 ;  /* 0x3f0000005050b820 */ /* 0x000fe20000400000 */
[----:B---3--:R-:W-:Y:S01]  /*add0*/  @!P5 FMUL R65, R65, R65 ;  /* 0x000000414141d220 */ /* 0x008fe20000400000 */
[----:B------:R-:W-:Y:S02]  /*ade0*/  FSETP.GEU.AND P5, PT, R82, -126, PT ;  /* 0xc2fc00005200780b */ /* 0x000fe40003fae000 */
[----:B------:R-:W1:Y:S03]  /*adf0*/  MUFU.EX2 R28, R80 ;  /* 0x00000050001c7308 */ /* 0x000e660000000800 */
[----:B------:R-:W-:Y:S01]  /*ae00*/  @!P6 FMUL R81, R81, 0.5 ;  /* 0x3f0000005151e820 */ /* 0x000fe20000400000 */
[----:B--2---:R-:W-:Y:S01]  /*ae10*/  @!P4 FMUL R66, R66, R66 ;  /* 0x000000424242c220 */ /* 0x004fe20000400000 */
[----:B------:R-:W-:-:S03]  /*ae20*/  FSETP.GEU.AND P4, PT, R83, -126, PT ;  /* 0xc2fc00005300780b */ /* 0x000fc60003f8e000 */
[----:B------:R-:W2:Y:S01]  /*ae30*/  MUFU.EX2 R29, R81 ;  /* 0x00000051001d7308 */ /* 0x000ea20000000800 */
[----:B------:R-:W-:Y:S02]  /*ae40*/  F2FP.BF16.F32.PACK_AB R51, R66, R65 ;  /* 0x000000414233723e */ /* 0x000fe400000010ff */
[----:B------:R-:W-:Y:S02]  /*ae50*/  @!P5 FMUL R82, R82, 0.5 ;  /* 0x3f0000005252d820 */ /* 0x000fe40000400000 */
[----:B------:R-:W-:-:S03]  /*ae60*/  WARPGROUP.ARRIVE ;  /* 0x00000000000079c5 */ /* 0x000fc60000000000 */
[----:B------:R-:W3:Y:S01]  /*ae70*/  MUFU.EX2 R13, R82 ;  /* 0x00000052000d7308 */ /* 0x000ee20000000800 */
[----:B-1----:R-:W-:Y:S01]  /*ae80*/  @!P3 FMUL R28, R28, R28 ;  /* 0x0000001c1c1cb220 */ /* 0x002fe20000400000 */
[----:B------:R-:W-:Y:S01]  /*ae90*/  FSETP.GEU.AND P3, PT, R15, -126, PT ;  /* 0xc2fc00000f00780b */ /* 0x000fe20003f6e000 */
[----:B------:R-:W-:Y:S01]  /*aea0*/  @!P4 FMUL R83, R83, 0.5 ;  /* 0x3f0000005353c820 */ /* 0x000fe20000400000 */
[----:B------:R-:W-:Y:S01]  /*aeb0*/  HGMMA.64x96x16.F32.BF16 R88, R48, gdesc[UR4].tnspB, R88, gsb0 ;  /* 0x4160000430587df0 */ /* 0x000fe20008001858 */
[----:B------:R-:W-:-:S03]  /*aec0*/  R2UR UR6, R148 ;  /* 0x00000000940672ca */ /* 0x000fc600000e0000 */
        /* <DEDUP_REMOVED lines=11> */
[----:B------:R-:W-:Y:S01]  /*af80*/  F2FP.BF16.F32.PACK_AB R53, R22, R13 ;  /* 0x0000000d1635723e */ /* 0x000fe200000010ff */
[----:B------:R-:W-:-:S06]  /*af90*/  @!P5 FMUL R23, R23, 0.5 ;  /* 0x3f0000001717d820 */ /* 0x000fcc0000400000 */
[----:B------:R-:W1:Y:S01]  /*afa0*/  MUFU.EX2 R23, R23 ;  /* 0x0000001700177308 */ /* 0x000e620000000800 */
[----:B--2---:R-:W-:Y:S01]  /*afb0*/  @!P3 FMUL R15, R15, R15 ;  /* 0x0000000f0f0fb220 */ /* 0x004fe20000400000 */
[----:B------:R-:W-:Y:S01]  /*afc0*/  @!P4 FMUL R87, R87, 0.5 ;  /* 0x3f0000005757c820 */ /* 0x000fe20000400000 */
[----:B-1----:R-:W-:Y:S01]  /*afd0*/  @!P5 FMUL R23, R23, R23 ;  /* 0x000000171717d220 */ /* 0x002fe20000400000 */
[----:B------:R-:W-:Y:S02]  /*afe0*/  WARPGROUP.DEPBAR.LE gsb0, 0x0 ;  /* 0x00008000000079c5 */ /* 0x000fe40000010000 */
[----:B------:R-:W-:Y:S01]  /*aff0*/  FADD R48, R145, R26 ;  /* 0x0000001a91307221 */ /* 0x000fe20000000000 */
[----:B------:R-:W-:Y:S01]  /*b000*/  FADD R26, R24, R25 ;  /* 0x00000019181a7221 */ /* 0x000fe20000000000 */
[----:B------:R-:W-:Y:S01]  /*b010*/  SEL R25, R17, RZ, P2 ;  /* 0x000000ff11197207 */ /* 0x000fe20001000000 */
[----:B------:R-:W1:Y:S01]  /*b020*/  MUFU.EX2 R24, R85 ;  /* 0x0000005500187308 */ /* 0x000e620000000800 */
[----:B------:R-:W-:Y:S01]  /*b030*/  FADD R48, R48, R27 ;  /* 0x0000001b30307221 */ /* 0x000fe20000000000 */
[----:B------:R-:W-:-:S02]  /*b040*/  FADD R149, R26, R149 ;  /* 0x000000951a957221 */ /* 0x000fc40000000000 */
[----:B------:R-:W-:Y:S02]  /*b050*/  IMAD R17, R25, 0x8, R14 ;  /* 0x0000000819117824 */ /* 0x000fe400078e020e */
[----:B------:R-:W-:Y:S01]  /*b060*/  FADD R151, R48, R151 ;  /* 0x0000009730977221 */ /* 0x000fe20000000000 */
[----:B------:R-:W-:Y:S01]  /*b070*/  FADD R149, R149, R150 ;  /* 0x0000009695957221 */ /* 0x000fe20000000000 */
[----:B------:R-:W2:Y:S02]  /*b080*/  MUFU.EX2 R26, R87 ;  /* 0x00000057001a7308 */ /* 0x000ea40000000800 */
[----:B------:R-:W-:Y:S01]  /*b090*/  FADD R146, R151, R146 ;  /* 0x0000009297927221 */ /* 0x000fe20000000000 */
[----:B------:R-:W-:Y:S01]  /*b0a0*/  FADD R30, R149, R30 ;  /* 0x0000001e951e7221 */ /* 0x000fe20000000000 */
[----:B------:R-:W-:Y:S02]  /*b0b0*/  MOV R149, 0x80000020 ;  /* 0x8000002000957802 */ /* 0x000fe40000000f00 */
[----:B------:R-:W-:Y:S01]  /*b0c0*/  FADD R31, R146, R31 ;  /* 0x0000001f921f7221 */ /* 0x000fe20000000000 */
[----:B------:R-:W-:Y:S01]  /*b0d0*/  FADD R153, R30, R153 ;  /* 0x000000991e997221 */ /* 0x000fe20000000000 */
[----:B------:R-:W-:Y:S01]  /*b0e0*/  R2UR UR7, R149 ;  /* 0x00000000950772ca */ /* 0x000fe200000e0000 */
[----:B-1----:R-:W-:Y:S01]  /*b0f0*/  @!P6 FMUL R24, R24, R24 ;  /* 0x000000181818e220 */ /* 0x002fe20000400000 */
[----:B------:R-:W-:Y:S01]  /*b100*/  FADD R31, R31, R152 ;  /* 0x000000981f1f7221 */ /* 0x000fe20000000000 */
[----:B------:R-:W-:Y:S01]  /*b110*/  FADD R156, R153, R156 ;  /* 0x0000009c999c7221 */ /* 0x000fe20000000000 */
[----:B------:R-:W-:-:S02]  /*b120*/  PRMT R17, RZ, 0x654, R17 ;  /* 0x00000654ff117816 */ /* 0x000fc40000000011 */
[----:B------:R-:W-:Y:S01]  /*b130*/  F2FP.BF16.F32.PACK_AB R54, R24, R15 ;  /* 0x0000000f1836723e */ /* 0x000fe200000010ff */
[----:B------:R-:W-:Y:S01]  /*b140*/  FADD R154, R31, R154 ;  /* 0x0000009a1f9a7221 */ /* 0x000fe20000000000 */
[----:B------:R-:W-:Y:S01]  /*b150*/  FADD R156, R156, R155 ;  /* 0x0000009b9c9c7221 */ /* 0x000fe20000000000 */
[----:B--2---:R-:W-:Y:S02]  /*b160*/  @!P4 FMUL R26, R26, R26 ;  /* 0x0000001a1a1ac220 */ /* 0x004fe40000400000 */
[----:B------:R-:W-:Y:S01]  /*b170*/  FADD R157, R154, R157 ;  /* 0x0000009d9a9d7221 */ /* 0x000fe20000000000 */
[----:B------:R-:W-:Y:S02]  /*b180*/  FADD R35, R156, R35 ;  /* 0x000000239c237221 */ /* 0x000fe40000000000 */
[----:B------:R-:W-:Y:S01]  /*b190*/  F2FP.BF16.F32.PACK_AB R55, R26, R23 ;  /* 0x000000171a37723e */ /* 0x000fe200000010ff */
[----:B------:R-:W-:Y:S01]  /*b1a0*/  FADD R34, R157, R34 ;  /* 0x000000229d227221 */ /* 0x000fe20000000000 */
[----:B------:R-:W-:-:S02]  /*b1b0*/  FADD R35, R35, R32 ;  /* 0x0000002023237221 */ /* 0x000fc40000000000 */
[----:B------:R-:W-:Y:S01]  /*b1c0*/  WARPGROUP.ARRIVE ;  /* 0x00000000000079c5 */ /* 0x000fe20000000000 */
[----:B------:R-:W-:Y:S01]  /*b1d0*/  FADD R34, R34, R33 ;  /* 0x0000002122227221 */ /* 0x000fe20000000000 */
[----:B------:R-:W-:-:S03]  /*b1e0*/  FADD R158, R35, R158 ;  /* 0x0000009e239e7221 */ /* 0x000fc60000000000 */
[----:B------:R-:W-:Y:S01]  /*b1f0*/  FADD R159, R34, R159 ;  /* 0x0000009f229f7221 */ /* 0x000fe20000000000 */
[----:B------:R-:W-:Y:S01]  /*b200*/  HGMMA.64x96x16.F32.BF16 R88, R52, gdesc[UR4].tnspB, R88, gsb0 ;  /* 0x4160000434587df0 */ /* 0x000fe20008001858 */
[----:B------:R-:W-:Y:S02]  /*b210*/  FADD R161, R158, R161 ;  /* 0x000000a19ea17221 */ /* 0x000fe40000000000 */
[----:B------:R-:W-:Y:S02]  /*b220*/  FADD R160, R159, R160 ;  /* 0x000000a09fa07221 */ /* 0x000fe40000000000 */
[----:B------:R-:W-:Y:S02]  /*b230*/  FADD R36, R161, R36 ;  /* 0x00000024a1247221 */ /* 0x000fe40000000000 */
[----:B------:R-:W-:Y:S02]  /*b240*/  FADD R37, R160, R37 ;  /* 0x00000025a0257221 */ /* 0x000fe40000000000 */
[----:B------:R-:W-:-:S02]  /*b250*/  FADD R39, R36, R39 ;  /* 0x0000002724277221 */ /* 0x000fc40000000000 */
[----:B------:R-:W-:Y:S02]  /*b260*/  FADD R38, R37, R38 ;  /* 0x0000002625267221 */ /* 0x000fe40000000000 */
        /* <DEDUP_REMOVED lines=27> */
[----:B------:R-:W-:Y:S01]  /*b420*/  FADD R13, R13, R26 ;  /* 0x0000001a0d0d7221 */ /* 0x000fe20000000000 */
[----:B------:R-:W-:Y:S02]  /*b430*/  WARPGROUP.DEPBAR.LE gsb0, 0x0 ;  /* 0x00008000000079c5 */ /* 0x000fe40000010000 */
[----:B------:R1:W-:Y:S01]  /*b440*/  SYNCS.ARRIVE.TRANS64.RED.A1T0 RZ, [R17+URZ], RZ ;  /* 0x000000ff11ff79a7 */ /* 0x0003e2000810043f */
[----:B------:R-:W-:Y:S05]  /*b450*/  @P1 BRA `(.L_x_46) ;  /* 0x0000000000dc1947 */ /* 0x000fea0003800000 */
[----:B------:R-:W-:Y:S01]  /*b460*/  ISETP.LT.OR P1, PT, R8, 0x1, !P0 ;  /* 0x000000010800780c */ /* 0x000fe20004721670 */
[----:B------:R-:W-:-:S12]  /*b470*/  BSSY B0, `(.L_x_47) ;  /* 0x0000034000007945 */ /* 0x000fd80003800000 */
[----:B------:R-:W-:Y:S05]  /*b480*/  @P1 BRA `(.L_x_48) ;  /* 0x0000000000c81947 */ /* 0x000fea0003800000 */
[----:B------:R-:W-:Y:S02]  /*b490*/  ISETP.NE.AND P2, PT, R0, RZ, PT ;  /* 0x000000ff0000720c */ /* 0x000fe40003f45270 */
[----:B-1----:R-:W-:Y:S02]  /*b4a0*/  LEA R17, R5, R2, 0x3 ;  /* 0x0000000205117211 */ /* 0x002fe400078e18ff */
[----:B------:R-:W-:-:S09]  /*b4b0*/  SHF.L.U32 R22, R6, 0x1f, RZ ;  /* 0x0000001f06167819 */ /* 0x000fd200000006ff */
.L_x_49:
        /* <DEDUP_REMOVED lines=10> */
.L_x_50:
        /* <DEDUP_REMOVED lines=16> */
[----:B------:R-:W-:Y:S01]  /*b660*/  USHF.L.U32 UR27, UR27, 0x7, URZ ;  /* 0x000000071b1b7899 */ /* 0x000fe2000800063f */
[----:B------:R-:W-:Y:S01]  /*b670*/  VIADD R9, R9, 0x1 ;  /* 0x0000000109097836 */ /* 0x000fe20000000000 */
        /* <DEDUP_REMOVED lines=19> */
.L_x_48:
[----:B------:R-:W-:Y:S05]  /*b7b0*/  BSYNC B0 ;  /* 0x0000000000007941 */ /* 0x000fea0003800000 */
.L_x_47:
[----:B------:R-:W-:-:S07]  /*b7c0*/  IADD3 R8, R8, -0x1, RZ ;  /* 0xffffffff08087810 */ /* 0x000fce0007ffe0ff */
.L_x_46:
[C---:B------:R-:W-:Y:S01]  /*b7d0*/  ISETP.GT.AND P3, PT, R18.reuse, 0x1, PT ;  /* 0x000000011200780c */ /* 0x040fe20003f64270 */
[----:B-1----:R-:W-:Y:S01]  /*b7e0*/  VIADD R17, R7, 0x1 ;  /* 0x0000000107117836 */ /* 0x002fe20000000000 */
[----:B------:R-:W-:Y:S01]  /*b7f0*/  IADD3 R7, R25, 0x1, RZ ;  /* 0x0000000119077810 */ /* 0x000fe20007ffe0ff */
[----:B------:R-:W-:Y:S01]  /*b800*/  VIADD R18, R18, 0xffffffff ;  /* 0xffffffff12127836 */ /* 0x000fe20000000000 */
[----:B------:R-:W-:Y:S02]  /*b810*/  IADD3 R12, R12, 0x80, RZ ;  /* 0x000000800c0c7810 */ /* 0x000fe40007ffe0ff */
[----:B------:R-:W-:Y:S02]  /*b820*/  ISETP.NE.AND P1, PT, R17, 0x4, PT ;  /* 0x000000041100780c */ /* 0x000fe40003f25270 */
[----:B------:R-:W-:Y:S02]  /*b830*/  ISETP.NE.AND P2, PT, R7, 0x4, PT ;  /* 0x000000040700780c */ /* 0x000fe40003f45270 */
[----:B------:R-:W-:-:S02]  /*b840*/  SEL R23, RZ, 0x1, P1 ;  /* 0x00000001ff177807 */ /* 0x000fc40000800000 */
[----:B------:R-:W-:Y:S02]  /*b850*/  MOV R22, R20 ;  /* 0x0000001400167202 */ /* 0x000fe40000000f00 */
[----:B------:R-:W-:Y:S01]  /*b860*/  LOP3.LUT R4, R4, R23, RZ, 0x3c, !PT ;  /* 0x0000001704047212 */ /* 0x000fe200078e3cff */
[----:B------:R-:W-:Y:S01]  /*b870*/  IMAD.MOV.U32 R23, RZ, RZ, R19 ;  /* 0x000000ffff177224 */ /* 0x000fe200078e0013 */
[----:B------:R-:W-:Y:S02]  /*b880*/  SEL R17, R17, RZ, P1 ;  /* 0x000000ff11117207 */ /* 0x000fe40000800000 */
[----:B------:R-:W-:Y:S01]  /*b890*/  SEL R7, R7, RZ, P2 ;  /* 0x000000ff07077207 */ /* 0x000fe20001000000 */
[----:B------:R-:W-:Y:S06]  /*b8a0*/  @P3 BRA `(.L_x_51) ;  /* 0xffffffc000d03947 */ /* 0x000fec000383ffff */
.L_x_37:
[----:B------:R-:W-:Y:S05]  /*b8b0*/  WARPSYNC.ALL ;  /* 0x0000000000007948 */ /* 0x000fea0003800000 */
[----:B------:R-:W2:Y:S01]  /*b8c0*/  SHFL.BFLY PT, R0, R15, 0x1, 0x1f ;  /* 0x0c201f000f007f89 */ /* 0x000ea200000e0000 */
[----:B------:R-:W-:Y:S01]  /*b8d0*/  BSSY B0, `(.L_x_52) ;  /* 0x0000023000007945 */ /* 0x000fe20003800000 */
[----:B------:R-:W-:Y:S01]  /*b8e0*/  IMAD.MOV.U32 R7, RZ, RZ, 0x7f800000 ;  /* 0x7f800000ff077424 */ /* 0x000fe200078e00ff */
[----:B------:R-:W-:Y:S01]  /*b8f0*/  MOV R8, 0x3f800000 ;  /* 0x3f80000000087802 */ /* 0x000fe20000000f00 */
[----:B------:R-:W3:Y:S01]  /*b900*/  SHFL.BFLY PT, R4, R13, 0x1, 0x1f ;  /* 0x0c201f000d047f89 */ /* 0x000ee200000e0000 */
[----:B------:R-:W-:Y:S01]  /*b910*/  MOV R9, 0x7f800000 ;  /* 0x7f80000000097802 */ /* 0x000fe20000000f00 */
[----:B--2---:R-:W-:Y:S01]  /*b920*/  FADD R0, R0, R15 ;  /* 0x0000000f00007221 */ /* 0x004fe20000000000 */
[----:B---3--:R-:W-:-:S04]  /*b930*/  FADD R14, R4, R13 ;  /* 0x0000000d040e7221 */ /* 0x008fc80000000000 */
[----:B------:R-:W2:Y:S01]  /*b940*/  SHFL.BFLY PT, R3, R0, 0x2, 0x1f ;  /* 0x0c401f0000037f89 */ /* 0x000ea200000e0000 */
[----:B------:R-:W-:-:S03]  /*b950*/  IMAD.MOV.U32 R4, RZ, RZ, 0x3f800000 ;  /* 0x3f800000ff047424 */ /* 0x000fc600078e00ff */
[----:B------:R-:W3:Y:S01]  /*b960*/  SHFL.BFLY PT, R17, R14, 0x2, 0x1f ;  /* 0x0c401f000e117f89 */ /* 0x000ee200000e0000 */
[C---:B--2---:R-:W-:Y:S01]  /*b970*/  FSETP.NE.AND P0, PT, R0.reuse, -R3, PT ;  /* 0x800000030000720b */ /* 0x044fe20003f05000 */
[----:B------:R-:W-:Y:S01]  /*b980*/  FADD R3, R0, R3 ;  /* 0x0000000300037221 */ /* 0x000fe20000000000 */
[----:B---3--:R-:W-:-:S11]  /*b990*/  FADD R6, R14, R17 ;  /* 0x000000110e067221 */ /* 0x008fd60000000000 */
[----:B------:R-:W-:Y:S05]  /*b9a0*/  @!P0 BRA `(.L_x_53) ;  /* 0x0000000000548947 */ /* 0x000fea0003800000 */
[----:B------:R-:W-:Y:S01]  /*b9b0*/  VIADD R0, R3, 0x1800000 ;  /* 0x0180000003007836 */ /* 0x000fe20000000000 */
[----:B------:R-:W-:Y:S04]  /*b9c0*/  BSSY B1, `(.L_x_54) ;  /* 0x000000c000017945 */ /* 0x000fe80003800000 */
[----:B------:R-:W-:-:S04]  /*b9d0*/  LOP3.LUT R0, R0, 0x7f800000, RZ, 0xc0, !PT ;  /* 0x7f80000000007812 */ /* 0x000fc800078ec0ff */
[----:B------:R-:W-:-:S13]  /*b9e0*/  ISETP.GT.U32.AND P0, PT, R0, 0x1ffffff, PT ;  /* 0x01ffffff0000780c */ /* 0x000fda0003f04070 */
[----:B------:R-:W-:Y:S05]  /*b9f0*/  @P0 BRA `(.L_x_55) ;  /* 0x0000000000100947 */ /* 0x000fea0003800000 */
[----:B------:R-:W-:-:S07]  /*ba00*/  MOV R12, 0xba20 ;  /* 0x0000ba20000c7802 */ /* 0x000fce0000000f00 */
[----:B-1----:R-:W-:Y:S05]  /*ba10*/  CALL.REL.NOINC `($__internal_0_$__cuda_sm20_rcp_rn_f32_slowpath) ;  /* 0x0000001400607944 */ /* 0x002fea0003c00000 */
[----:B------:R-:W-:Y:S01]  /*ba20*/  MOV R4, R0 ;  /* 0x0000000000047202 */ /* 0x000fe20000000f00 */
[----:B------:R-:W-:Y:S06]  /*ba30*/  BRA `(.L_x_56) ;  /* 0x0000000000107947 */ /* 0x000fec0003800000 */
.L_x_55:
[----:B------:R-:W2:Y:S02]  /*ba40*/  MUFU.RCP R4, R3 ;  /* 0x0000000300047308 */ /* 0x000ea40000001000 */
[----:B--2---:R-:W-:-:S04]  /*ba50*/  FFMA R0, R3, R4, -1 ;  /* 0xbf80000003007423 */ /* 0x004fc80000000004 */
[----:B------:R-:W-:-:S04]  /*ba60*/  FADD.FTZ R5, -R0, -RZ ;  /* 0x800000ff00057221 */ /* 0x000fc80000010100 */
[----:B------:R-:W-:-:S07]  /*ba70*/  FFMA R4, R4, R5, R4 ;  /* 0x0000000504047223 */ /* 0x000fce0000000004 */
.L_x_56:
[----:B------:R-:W-:Y:S05]  /*ba80*/  BSYNC B1 ;  /* 0x0000000000017941 */ /* 0x000fea0003800000 */
.L_x_54:
[----:B------:R-:W-:Y:S01]  /*ba90*/  FSETP.GEU.AND P0, PT, |R3|, 1.175494350822287508e-38, PT ;  /* 0x008000000300780b */ /* 0x000fe20003f0e200 */
[----:B------:R-:W-:-:S12]  /*baa0*/  ULDC UR6, c[0x0][0x600] ;  /* 0x0001800000067ab9 */ /* 0x000fd80000000800 */
[----:B------:R-:W-:-:S04]  /*bab0*/  @!P0 FMUL R3, R3, 16777216 ;  /* 0x4b80000003038820 */ /* 0x000fc80000400000 */
[----:B------:R-:W2:Y:S02]  /*bac0*/  MUFU.LG2 R0, R3 ;  /* 0x0000000300007308 */ /* 0x000ea40000000c00 */
[----:B--2---:R-:W-:-:S04]  /*bad0*/  @!P0 FADD R0, R0, -24 ;  /* 0xc1c0000000008421 */ /* 0x004fc80000000000 */
[----:B------:R-:W-:-:S04]  /*bae0*/  FMUL R0, R0, 0.69314718246459960938 ;  /* 0x3f31721800007820 */ /* 0x000fc80000400000 */
[----:B------:R-:W-:-:S07]  /*baf0*/  FFMA R9, R19, UR6, R0 ;  /* 0x0000000613097c23 */ /* 0x000fce0008000000 */
.L_x_53:
[----:B------:R-:W-:Y:S05]  /*bb00*/  BSYNC B0 ;  /* 0x0000000000007941 */ /* 0x000fea0003800000 */
.L_x_52:
[----:B------:R-:W-:Y:S01]  /*bb10*/  FSETP.NE.AND P0, PT, R14, -R17, PT ;  /* 0x800000110e00720b */ /* 0x000fe20003f05000 */
[----:B------:R-:W-:Y:S01]  /*bb20*/  ULDC UR4, c[0x0][0x608] ;  /* 0x0001820000047ab9 */ /* 0x000fe20000000800 */
[----:B------:R-:W-:Y:S01]  /*bb30*/  BSSY B0, `(.L_x_57) ;  /* 0x0000031000007945 */ /* 0x000fe20003800000 */
[----:B------:R-:W-:-:S04]  /*bb40*/  FMUL R4, R4, UR4 ;  /* 0x0000000404047c20 */ /* 0x000fc80008400000 */
        /* <DEDUP_REMOVED lines=24> */
[----:B------:R-:W-:Y:S06]  /*bcd0*/  @!P0 BRA `(.L_x_58) ;  /* 0x0000000000588947 */ /* 0x000fec0003800000 */
[----:B------:R-:W-:Y:S01]  /*bce0*/  VIADD R0, R6, 0x1800000 ;  /* 0x0180000006007836 */ /* 0x000fe20000000000 */
[----:B------:R-:W-:Y:S04]  /*bcf0*/  BSSY B1, `(.L_x_59) ;  /* 0x000000d000017945 */ /* 0x000fe80003800000 */
[----:B------:R-:W-:-:S04]  /*bd00*/  LOP3.LUT R0, R0, 0x7f800000, RZ, 0xc0, !PT ;  /* 0x7f80000000007812 */ /* 0x000fc800078ec0ff */
[----:B------:R-:W-:-:S13]  /*bd10*/  ISETP.GT.U32.AND P0, PT, R0, 0x1ffffff, PT ;  /* 0x01ffffff0000780c */ /* 0x000fda0003f04070 */
[----:B------:R-:W-:Y:S05]  /*bd20*/  @P0 BRA `(.L_x_60) ;  /* 0x0000000000140947 */ /* 0x000fea0003800000 */
[----:B------:R-:W-:Y:S02]  /*bd30*/  MOV R3, R6 ;  /* 0x0000000600037202 */ /* 0x000fe40000000f00 */
[----:B------:R-:W-:-:S07]  /*bd40*/  MOV R12, 0xbd60 ;  /* 0x0000bd60000c7802 */ /* 0x000fce0000000f00 */
[----:B-1----:R-:W-:Y:S05]  /*bd50*/  CALL.REL.NOINC `($__internal_0_$__cuda_sm20_rcp_rn_f32_slowpath) ;  /* 0x0000001000907944 */ /* 0x002fea0003c00000 */
[----:B------:R-:W-:Y:S01]  /*bd60*/  IMAD.MOV.U32 R8, RZ, RZ, R0 ;  /* 0x000000ffff087224 */ /* 0x000fe200078e0000 */
[----:B------:R-:W-:Y:S06]  /*bd70*/  BRA `(.L_x_61) ;  /* 0x0000000000107947 */ /* 0x000fec0003800000 */
.L_x_60:
[----:B------:R-:W2:Y:S02]  /*bd80*/  MUFU.RCP R3, R6 ;  /* 0x0000000600037308 */ /* 0x000ea40000001000 */
[----:B--2---:R-:W-:-:S04]  /*bd90*/  FFMA R0, R6, R3, -1 ;  /* 0xbf80000006007423 */ /* 0x004fc80000000003 */
[----:B------:R-:W-:-:S04]  /*bda0*/  FADD.FTZ R0, -R0, -RZ ;  /* 0x800000ff00007221 */ /* 0x000fc80000010100 */
[----:B------:R-:W-:-:S07]  /*bdb0*/  FFMA R8, R3, R0, R3 ;  /* 0x0000000003087223 */ /* 0x000fce0000000003 */
.L_x_61:
[----:B------:R-:W-:Y:S05]  /*bdc0*/  BSYNC B1 ;  /* 0x0000000000017941 */ /* 0x000fea0003800000 */
.L_x_59:
[----:B------:R-:W-:Y:S01]  /*bdd0*/  FSETP.GEU.AND P0, PT, |R6|, 1.175494350822287508e-38, PT ;  /* 0x008000000600780b */ /* 0x000fe20003f0e200 */
[----:B------:R-:W-:-:S12]  /*bde0*/  ULDC UR4, c[0x0][0x600] ;  /* 0x0001800000047ab9 */ /* 0x000fd80000000800 */
[----:B------:R-:W-:-:S04]  /*bdf0*/  @!P0 FMUL R6, R6, 16777216 ;  /* 0x4b80000006068820 */ /* 0x000fc80000400000 */
[----:B------:R-:W2:Y:S02]  /*be00*/  MUFU.LG2 R0, R6 ;  /* 0x0000000600007308 */ /* 0x000ea40000000c00 */
[----:B--2---:R-:W-:-:S04]  /*be10*/  @!P0 FADD R0, R0, -24 ;  /* 0xc1c0000000008421 */ /* 0x004fc80000000000 */
[----:B------:R-:W-:-:S04]  /*be20*/  FMUL R7, R0, 0.69314718246459960938 ;  /* 0x3f31721800077820 */ /* 0x000fc80000400000 */
[----:B------:R-:W-:-:S07]  /*be30*/  FFMA R7, R20, UR4, R7 ;  /* 0x0000000414077c23 */ /* 0x000fce0008000007 */
.L_x_58:
[----:B------:R-:W-:Y:S05]  /*be40*/  BSYNC B0 ;  /* 0x0000000000007941 */ /* 0x000fea0003800000 */
.L_x_57:
[C---:B------:R-:W-:Y:S01]  /*be50*/  LOP3.LUT P0, RZ, R16.reuse, 0x3, RZ, 0xc0, !PT ;  /* 0x0000000310ff7812 */ /* 0x040fe2000780c0ff */
[----:B------:R-:W-:Y:S01]  /*be60*/  ULDC UR4, c[0x0][0x608] ;  /* 0x0001820000047ab9 */ /* 0x000fe20000000800 */
[----:B------:R-:W-:Y:S01]  /*be70*/  LOP3.LUT R17, R16, 0x7f, RZ, 0xc0, !PT ;  /* 0x0000007f10117812 */ /* 0x000fe200078ec0ff */
[----:B------:R-:W-:Y:S01]  /*be80*/  ULDC.64 UR8, c[0x0][0x208] ;  /* 0x0000820000087ab9 */ /* 0x000fe20000000a00 */
[----:B------:R-:W-:Y:S01]  /*be90*/  FMUL R8, R8, UR4 ;  /* 0x0000000408087c20 */ /* 0x000fe20008400000 */
[----:B------:R-:W-:Y:S01]  /*bea0*/  BSSY B0, `(.L_x_62) ;  /* 0x0000018000007945 */ /* 0x000fe20003800000 */
[----:B------:R-:W-:-:S07]  /*beb0*/  SHF.R.U32.HI R18, RZ, 0x5, R17 ;  /* 0x00000005ff127819 */ /* 0x000fce0000011611 */
[----:B------:R-:W-:Y:S05]  /*bec0*/  @P0 BRA `(.L_x_63) ;  /* 0x0000000000540947 */ /* 0x000fea0003800000 */
[----:B------:R-:W2:Y:S01]  /*bed0*/  S2UR UR4, SR_CTAID.X ;  /* 0x00000000000479c3 */ /* 0x000ea20000002500 */
[----:B------:R-:W-:Y:S02]  /*bee0*/  SHF.R.U32.HI R0, RZ, 0x2, R16 ;  /* 0x00000002ff007819 */ /* 0x000fe40000011610 */
[----:B------:R-:W-:Y:S02]  /*bef0*/  SHF.L.U32 R3, R18, 0x4, RZ ;  /* 0x0000000412037819 */ /* 0x000fe400000006ff */
[----:B------:R-:W-:-:S04]  /*bf00*/  LOP3.LUT R0, R0, 0x7, RZ, 0xc0, !PT ;  /* 0x0000000700007812 */ /* 0x000fc800078ec0ff */
[----:B------:R-:W-:Y:S01]  /*bf10*/  LOP3.LUT R0, R3, 0xfffffff0, R0, 0xe2, !PT ;  /* 0xfffffff003007812 */ /* 0x000fe200078ee200 */
[----:B--2---:R-:W-:-:S03]  /*bf20*/  USHF.L.U32 UR6, UR4, 0x6, URZ ;  /* 0x0000000604067899 */ /* 0x004fc6000800063f */
[----:B------:R-:W-:Y:S02]  /*bf30*/  ULDC.64 UR4, c[0x0][0x688] ;  /* 0x0001a20000047ab9 */ /* 0x000fe40000000a00 */
[----:B------:R-:W-:Y:S02]  /*bf40*/  UIMAD UR4, UR36, UR4, UR6 ;  /* 0x00000004240472a4 */ /* 0x000fe4000f8e0206 */
[----:B------:R-:W-:Y:S02]  /*bf50*/  LOP3.LUT R3, R0, UR6, RZ, 0xfc, !PT ;  /* 0x0000000600037c12 */ /* 0x000fe4000f8efcff */
[----:B------:R-:W-:-:S03]  /*bf60*/  UIMAD UR4, UR37, UR5, UR4 ;  /* 0x00000005250472a4 */ /* 0x000fc6000f8e0204 */
[C---:B------:R-:W-:Y:S01]  /*bf70*/  VIADD R4, R3.reuse, 0x8 ;  /* 0x0000000803047836 */ /* 0x040fe20000000000 */
[----:B------:R-:W-:Y:S02]  /*bf80*/  ULDC UR5, c[0x0][0x288] ;  /* 0x0000a20000057ab9 */ /* 0x000fe40000000800 */
[----:B------:R-:W-:Y:S02]  /*bf90*/  ISETP.GE.U32.AND P0, PT, R3, UR5, PT ;  /* 0x0000000503007c0c */ /* 0x000fe4000bf06070 */
[----:B------:R-:W-:Y:S02]  /*bfa0*/  IADD3 R0, P2, R0, UR4, RZ ;  /* 0x0000000400007c10 */ /* 0x000fe4000ff5e0ff */
[----:B------:R-:W-:Y:S01]  /*bfb0*/  ISETP.GE.U32.AND P1, PT, R4, UR5, PT ;  /* 0x0000000504007c0c */ /* 0x000fe2000bf26070 */
[----:B------:R-:W-:Y:S01]  /*bfc0*/  ULDC.64 UR4, c[0x0][0x680] ;  /* 0x0001a00000047ab9 */ /* 0x000fe20000000a00 */
[----:B------:R-:W-:Y:S02]  /*bfd0*/  IADD3.X R3, RZ, RZ, RZ, P2, !PT ;  /* 0x000000ffff037210 */ /* 0x000fe400017fe4ff */
[----:B------:R-:W-:-:S04]  /*bfe0*/  LEA R4, P2, R0, UR4, 0x2 ;  /* 0x0000000400047c11 */ /* 0x000fc8000f8410ff */
[----:B------:R-:W-:-:S05]  /*bff0*/  LEA.HI.X R5, R0, UR5, R3, 0x2, P2 ;  /* 0x0000000500057c11 */ /* 0x000fca00090f1403 */
[----:B------:R2:W-:Y:S04]  /*c000*/  @!P0 STG.E desc[UR8][R4.64], R9 ;  /* 0x0000000904008986 */ /* 0x0005e8000c101908 */
[----:B------:R2:W-:Y:S02]  /*c010*/  @!P1 STG.E desc[UR8][R4.64+0x20], R7 ;  /* 0x0000200704009986 */ /* 0x0005e4000c101908 */
.L_x_63:
[----:B------:R-:W-:Y:S05]  /*c020*/  BSYNC B0 ;  /* 0x0000000000007941 */ /* 0x000fea0003800000 */
.L_x_62:
[----:B------:R-:W-:Y:S01]  /*c030*/  ULDC.64 UR4, c[0x0][0x730] ;  /* 0x0001cc0000047ab9 */ /* 0x000fe20000000a00 */
[-C--:B------:R-:W-:Y:S01]  /*c040*/  FMUL R19, R90, R8.reuse ;  /* 0x000000085a137220 */ /* 0x080fe20000400000 */
[----:B------:R-:W-:Y:S01]  /*c050*/  ISETP.NE.U32.AND P0, PT, RZ, UR4, PT ;  /* 0x00000004ff007c0c */ /* 0x000fe2000bf05070 */
[-C--:B------:R-:W-:Y:S01]  /*c060*/  FMUL R91, R91, R8.reuse ;  /* 0x000000085b5b7220 */ /* 0x080fe20000400000 */
[-C--:B------:R-:W-:Y:S01]  /*c070*/  FMUL R23, R94, R8.reuse ;  /* 0x000000085e177220 */ /* 0x080fe20000400000 */
[-C--:B------:R-:W-:Y:S01]  /*c080*/  FMUL R95, R95, R8.reuse ;  /* 0x000000085f5f7220 */ /* 0x080fe20000400000 */
[----:B------:R-:W-:Y:S01]  /*c090*/  ISETP.NE.AND.EX P0, PT, RZ, UR5, PT, P0 ;  /* 0x00000005ff007c0c */ /* 0x000fe2000bf05300 */
        /* <DEDUP_REMOVED lines=20> */
[----:B------:R-:W-:Y:S06]  /*c1e0*/  @P0 BRA `(.L_x_64) ;  /* 0x0000000000200947 */ /* 0x000fec0003800000 */
[----:B------:R-:W-:Y:S02]  /*c1f0*/  ULDC.64 UR4, c[0x0][0x728] ;  /* 0x0001ca0000047ab9 */ /* 0x000fe40000000a00 */
[----:B------:R-:W-:-:S04]  /*c200*/  ISETP.NE.U32.AND P0, PT, RZ, UR4, PT ;  /* 0x00000004ff007c0c */ /* 0x000fc8000bf05070 */
[----:B------:R-:W-:-:S13]  /*c210*/  ISETP.NE.AND.EX P0, PT, RZ, UR5, PT, P0 ;  /* 0x00000005ff007c0c */ /* 0x000fda000bf05300 */
[----:B------:R-:W-:Y:S05]  /*c220*/  @!P0 BRA `(.L_x_65) ;  /* 0x00000000000c8947 */ /* 0x000fea0003800000 */
[----:B--2---:R-:W2:Y:S02]  /*c230*/  LDC.64 R4, c[0x0][0x728] ;  /* 0x0001ca00ff047b82 */ /* 0x004ea40000000a00 */
[----:B--2---:R4:W5:Y:S01]  /*c240*/  LDG.E R4, desc[UR8][R4.64] ;  /* 0x0000000804047981 */ /* 0x004962000c1e1900 */
[----:B------:R-:W-:Y:S05]  /*c250*/  BRA `(.L_x_64) ;  /* 0x0000000000047947 */ /* 0x000fea0003800000 */
.L_x_65:
[----:B--2---:R-:W3:Y:S02]  /*c260*/  LDC R4, c[0x0][0x720] ;  /* 0x0001c800ff047b82 */ /* 0x004ee40000000800 */
.L_x_64:
[----:B------:R-:W-:Y:S01]  /*c270*/  MOV R0, RZ ;  /* 0x000000ff00007202 */ /* 0x000fe20000000f00 */
[----:B---3-5:R-:W-:-:S03]  /*c280*/  IMAD.MOV.U32 R28, RZ, RZ, R4 ;  /* 0x000000ffff1c7224 */ /* 0x028fc600078e0004 */
[----:B------:R-:W-:-:S13]  /*c290*/  LOP3.LUT P0, RZ, R0, 0x1bf, RZ, 0xc0, !PT ;  /* 0x000001bf00ff7812 */ /* 0x000fda000780c0ff */
[----:B------:R-:W-:Y:S05]  /*c2a0*/  @!P0 BRA `(.L_x_66) ;  /* 0x0000000000408947 */ /* 0x000fea0003800000 */
[----:B------:R-:W-:Y:S01]  /*c2b0*/  MOV R0, 0x0 ;  /* 0x0000000000007802 */ /* 0x000fe20000000f00 */
[----:B------:R-:W-:Y:S01]  /*c2c0*/  ULDC.64 UR4, c[0x4][0x70] ;  /* 0x01001c0000047ab9 */ /* 0x000fe20000000a00 */
[----:B------:R-:W-:Y:S01]  /*c2d0*/  ULDC.64 UR6, c[0x4][0x8] ;  /* 0x0100020000067ab9 */ /* 0x000fe20000000a00 */
[----:B--2---:R-:W-:Y:S01]  /*c2e0*/  MOV R4, UR4 ;  /* 0x0000000400047c02 */ /* 0x004fe20008000f00 */
[----:B------:R2:W3:Y:S01]  /*c2f0*/  LDC.64 R14, c[0x4][R0] ;  /* 0x01000000000e7b82 */ /* 0x0004e20000000a00 */
[----:B----4-:R-:W-:Y:S01]  /*c300*/  IMAD.U32 R5, RZ, RZ, UR5 ;  /* 0x00000005ff057e24 */ /* 0x010fe2000f8e00ff */
[----:B------:R-:W-:Y:S01]  /*c310*/  ULDC.64 UR4, c[0x4][0x78] ;  /* 0x01001e0000047ab9 */ /* 0x000fe20000000a00 */
[----:B------:R-:W-:Y:S01]  /*c320*/  MOV R10, UR6 ;  /* 0x00000006000a7c02 */ /* 0x000fe20008000f00 */
[----:B------:R-:W-:Y:S01]  /*c330*/  IMAD.U32 R7, RZ, RZ, UR5 ;  /* 0x00000005ff077e24 */ /* 0x000fe2000f8e00ff */
[----:B------:R-:W-:Y:S01]  /*c340*/  MOV R6, UR4 ;  /* 0x0000000400067c02 */ /* 0x000fe20008000f00 */
[----:B------:R-:W-:Y:S01]  /*c350*/  IMAD.U32 R11, RZ, RZ, UR7 ;  /* 0x00000007ff0b7e24 */ /* 0x000fe2000f8e00ff */
[----:B------:R-:W-:Y:S01]  /*c360*/  MOV R8, 0x70 ;  /* 0x0000007000087802 */ /* 0x000fe20000000f00 */
[----:B------:R-:W-:Y:S01]  /*c370*/  IMAD.MOV.U32 R12, RZ, RZ, 0x1 ;  /* 0x00000001ff0c7424 */ /* 0x000fe200078e00ff */
[----:B--2---:R-:W-:-:S07]  /*c380*/  MOV R13, RZ ;  /* 0x000000ff000d7202 */ /* 0x004fce0000000f00 */
[----:B-1----:R-:W-:-:S07]  /*c390*/  LEPC R20, `(.L_x_66) ;  /* 0x000000001014794e */ /* 0x002fce0000000000 */
[----:B---3--:R-:W-:Y:S05]  /*c3a0*/  CALL.ABS.NOINC R14 ;  /* 0x000000000e007343 */ /* 0x008fea0003c00000 */
.L_x_66:
[----:B------:R-:W-:-:S13]  /*c3b0*/  LOP3.LUT P0, RZ, R2, 0x1bf, RZ, 0xc0, !PT ;  /* 0x000001bf02ff7812 */ /* 0x000fda000780c0ff */
[----:B------:R-:W-:Y:S05]  /*c3c0*/  @!P0 BRA `(.L_x_67) ;  /* 0x0000000000408947 */ /* 0x000fea0003800000 */
[----:B------:R-:W-:Y:S01]  /*c3d0*/  MOV R0, 0x0 ;  /* 0x0000000000007802 */ /* 0x000fe20000000f00 */
[----:B------:R-:W-:Y:S01]  /*c3e0*/  ULDC.64 UR4, c[0x4][0x70] ;  /* 0x01001c0000047ab9 */ /* 0x000fe20000000a00 */
[----:B------:R-:W-:Y:S01]  /*c3f0*/  ULDC.64 UR6, c[0x4][0x78] ;  /* 0x01001e0000067ab9 */ /* 0x000fe20000000a00 */
[----:B--2---:R-:W-:Y:S01]  /*c400*/  IMAD.U32 R4, RZ, RZ, UR4 ;  /* 0x00000004ff047e24 */ /* 0x004fe2000f8e00ff */
[----:B------:R2:W3:Y:S01]  /*c410*/  LDC.64 R14, c[0x4][R0] ;  /* 0x01000000000e7b82 */ /* 0x0004e20000000a00 */
[----:B----4-:R-:W-:Y:S01]  /*c420*/  MOV R5, UR5 ;  /* 0x0000000500057c02 */ /* 0x010fe20008000f00 */
[----:B------:R-:W-:Y:S01]  /*c430*/  ULDC.64 UR4, c[0x4][0x10] ;  /* 0x0100040000047ab9 */ /* 0x000fe20000000a00 */
[----:B------:R-:W-:Y:S01]  /*c440*/  IMAD.U32 R6, RZ, RZ, UR6 ;  /* 0x00000006ff067e24 */ /* 0x000fe2000f8e00ff */
[----:B------:R-:W-:Y:S01]  /*c450*/  MOV R7, UR7 ;  /* 0x0000000700077c02 */ /* 0x000fe20008000f00 */
[----:B------:R-:W-:Y:S01]  /*c460*/  IMAD.U32 R10, RZ, RZ, UR4 ;  /* 0x00000004ff0a7e24 */ /* 0x000fe2000f8e00ff */
[----:B------:R-:W-:Y:S01]  /*c470*/  MOV R11, UR5 ;  /* 0x00000005000b7c02 */ /* 0x000fe20008000f00 */
[----:B------:R-:W-:Y:S01]  /*c480*/  IMAD.MOV.U32 R8, RZ, RZ, 0x70 ;  /* 0x00000070ff087424 */ /* 0x000fe200078e00ff */
[----:B------:R-:W-:Y:S01]  /*c490*/  MOV R12, 0x1 ;  /* 0x00000001000c7802 */ /* 0x000fe20000000f00 */
[----:B--2---:R-:W-:-:S07]  /*c4a0*/  IMAD.MOV.U32 R13, RZ, RZ, RZ ;  /* 0x000000ffff0d7224 */ /* 0x004fce00078e00ff */
[----:B-1----:R-:W-:-:S07]  /*c4b0*/  LEPC R20, `(.L_x_67) ;  /* 0x000000001014794e */ /* 0x002fce0000000000 */
[----:B---3--:R-:W-:Y:S05]  /*c4c0*/  CALL.ABS.NOINC R14 ;  /* 0x000000000e007343 */ /* 0x008fea0003c00000 */
.L_x_67:
[----:B------:R-:W-:Y:S01]  /*c4d0*/  ULDC.64 UR4, c[0x0][0x730] ;  /* 0x0001cc0000047ab9 */ /* 0x000fe20000000a00 */
[----:B------:R-:W-:Y:S01]  /*c4e0*/  SHF.L.U32 R0, R16, 0x5, RZ ;  /* 0x0000000510007819 */ /* 0x000fe200000006ff */
[----:B------:R-:W-:Y:S01]  /*c4f0*/  VIADD R17, R17, 0x1f ;  /* 0x0000001f11117836 */ /* 0x000fe20000000000 */
[----:B------:R-:W-:Y:S02]  /*c500*/  ISETP.NE.U32.AND P0, PT, RZ, UR4, PT ;  /* 0x00000004ff007c0c */ /* 0x000fe4000bf05070 */
[----:B--2---:R-:W-:Y:S02]  /*c510*/  SHF.R.U32.HI R4, RZ, 0x1, R16 ;  /* 0x00000001ff047819 */ /* 0x004fe40000011610 */
[----:B------:R-:W-:Y:S02]  /*c520*/  ISETP.NE.AND.EX P0, PT, RZ, UR5, PT, P0 ;  /* 0x00000005ff007c0c */ /* 0x000fe4000bf05300 */
[C---:B------:R-:W-:Y:S02]  /*c530*/  LOP3.LUT R3, R0.reuse, 0xc0, RZ, 0xc0, !PT ;  /* 0x000000c000037812 */ /* 0x040fe400078ec0ff */
[----:B----4-:R-:W-:-:S02]  /*c540*/  LOP3.LUT R5, R0, 0x20, RZ, 0xc0, !PT ;  /* 0x0000002000057812 */ /* 0x010fc400078ec0ff */
[----:B------:R-:W-:Y:S01]  /*c550*/  LOP3.LUT R3, R3, 0x8, R4, 0xf8, !PT ;  /* 0x0000000803037812 */ /* 0x000fe200078ef804 */
[----:B------:R-:W-:Y:S01]  /*c560*/  IMAD.SHL.U32 R4, R16, 0x4, RZ ;  /* 0x0000000410047824 */ /* 0x000fe200078e00ff */
[----:B------:R-:W-:Y:S02]  /*c570*/  LEA R5, R18, R5, 0x9 ;  /* 0x0000000512057211 */ /* 0x000fe400078e48ff */
[----:B------:R-:W-:Y:S02]  /*c580*/  LOP3.LUT R0, R0, 0x100, RZ, 0xc0, !PT ;  /* 0x0000010000007812 */ /* 0x000fe400078ec0ff */
[----:B------:R-:W-:Y:S01]  /*c590*/  LOP3.LUT R3, R3, 0x18, R4, 0x78, !PT ;  /* 0x0000001803037812 */ /* 0x000fe200078e7804 */
[----:B------:R-:W2:Y:S01]  /*c5a0*/  @P0 LDC R28, c[0x0][0x720] ;  /* 0x0001c800ff1c0b82 */ /* 0x000ea20000000800 */
[----:B------:R-:W-:Y:S02]  /*c5b0*/  ISETP.GT.U32.AND P1, PT, R17, 0x3e, PT ;  /* 0x0000003e1100780c */ /* 0x000fe40003f24070 */
[----:B------:R-:W-:-:S02]  /*c5c0*/  IADD3 R3, R3, R5, R0 ;  /* 0x0000000503037210 */ /* 0x000fc40007ffe000 */
[----:B------:R-:W-:-:S03]  /*c5d0*/  LOP3.LUT P0, RZ, R16, 0x4, RZ, 0xc0, !PT ;  /* 0x0000000410ff7812 */ /* 0x000fc6000780c0ff */
[----:B------:R-:W-:Y:S02]  /*c5e0*/  IMAD R3, R3, 0x2, R2 ;  /* 0x0000000203037824 */ /* 0x000fe400078e0202 */
[-C--:B--2---:R-:W-:Y:S01]  /*c5f0*/  FMUL R5, R19, R28.reuse ;  /* 0x0000001c13057220 */ /* 0x084fe20000400000 */
        /* <DEDUP_REMOVED lines=15> */
[----:B------:R-:W-:Y:S01]  /*c6f0*/  F2FP.BF16.F32.PACK_AB R5, R0, R5 ;  /* 0x000000050005723e */ /* 0x000fe200000010ff */
[-C--:B------:R-:W-:Y:S01]  /*c700*/  FMUL R105, R105, R28.reuse ;  /* 0x0000001c69697220 */ /* 0x080fe20000400000 */
[----:B------:R-:W-:Y:S01]  /*c710*/  MOV R0, 0x10 ;  /* 0x0000001000007802 */ /* 0x000fe20000000f00 */
        /* <DEDUP_REMOVED lines=17> */
[-C--:B-1----:R-:W-:Y:S01]  /*c830*/  FMUL R21, R123, R28.reuse ;  /* 0x0000001c7b157220 */ /* 0x082fe20000400000 */
        /* <DEDUP_REMOVED lines=13> */
[----:B------:R-:W-:Y:S01]  /*c910*/  FMUL R28, R43, R28 ;  /* 0x0000001c2b1c7220 */ /* 0x000fe20000400000 */
[----:B------:R-:W-:-:S02]  /*c920*/  F2FP.BF16.F32.PACK_AB R9, R10, R9 ;  /* 0x000000090a09723e */ /* 0x000fc400000010ff */
[----:B------:R-:W-:Y:S02]  /*c930*/  F2FP.BF16.F32.PACK_AB R4, R89, R4 ;  /* 0x000000045904723e */ /* 0x000fe400000010ff */
[----:B------:R-:W-:Y:S02]  /*c940*/  F2FP.BF16.F32.PACK_AB R6, R93, R6 ;  /* 0x000000065d06723e */ /* 0x000fe400000010ff */
[----:B------:R-:W-:Y:S02]  /*c950*/  F2FP.BF16.F32.PACK_AB R8, R97, R96 ;  /* 0x000000606108723e */ /* 0x000fe400000010ff */
[----:B------:R-:W-:Y:S02]  /*c960*/  F2FP.BF16.F32.PACK_AB R10, R101, R100 ;  /* 0x00000064650a723e */ /* 0x000fe400000010ff */
[----:B------:R-:W-:Y:S02]  /*c970*/  F2FP.BF16.F32.PACK_AB R11, R12, R11 ;  /* 0x0000000b0c0b723e */ /* 0x000fe400000010ff */
[----:B------:R-:W-:Y:S01]  /*c980*/  SEL R0, R0, 0xfffffff0, !P0 ;  /* 0xfffffff000007807 */ /* 0x000fe20004000000 */
[----:B------:R-:W-:Y:S06]  /*c990*/  @P1 BRA `(.L_x_68) ;  /* 0x0000000000041947 */ /* 0x000fec0003800000 */
[----:B------:R-:W-:-:S04]  /*c9a0*/  DEPBAR.LE SB0, 0x1 ;  /* 0x000080400000791a */ /* 0x000fc80000000000 */
.L_x_68:
[----:B------:R-:W-:Y:S05]  /*c9b0*/  WARPSYNC.ALL ;  /* 0x0000000000007948 */ /* 0x000fea0003800000 */
[----:B------:R-:W-:Y:S01]  /*c9c0*/  BAR.SYNC.DEFER_BLOCKING 0x1, 0x80 ;  /* 0x0042000000007b1d */ /* 0x000fe20000010000 */
[----:B------:R-:W-:Y:S02]  /*c9d0*/  LEA R0, R0, R3, 0x1 ;  /* 0x0000000300007211 */ /* 0x000fe400078e08ff */
[----:B------:R-:W-:Y:S02]  /*c9e0*/  F2FP.BF16.F32.PACK_AB R13, R13, R14 ;  /* 0x0000000e0d0d723e */ /* 0x000fe400000010ff */
[----:B------:R-:W-:Y:S01]  /*c9f0*/  F2FP.BF16.F32.PACK_AB R15, R15, R16 ;  /* 0x000000100f0f723e */ /* 0x000fe200000010ff */
[----:B------:R-:W-:Y:S01]  /*ca00*/  BSSY B0, `(.L_x_69) ;  /* 0x000001d000007945 */ /* 0x000fe20003800000 */
[----:B------:R-:W-:-:S02]  /*ca10*/  F2FP.BF16.F32.PACK_AB R17, R17, R18 ;  /* 0x000000121111723e */ /* 0x000fc400000010ff */
[----:B------:R-:W-:Y:S02]  /*ca20*/  F2FP.BF16.F32.PACK_AB R12, R105, R104 ;  /* 0x00000068690c723e */ /* 0x000fe400000010ff */
[----:B------:R-:W-:Y:S02]  /*ca30*/  F2FP.BF16.F32.PACK_AB R14, R109, R108 ;  /* 0x0000006c6d0e723e */ /* 0x000fe400000010ff */
[----:B------:R-:W-:Y:S02]  /*ca40*/  F2FP.BF16.F32.PACK_AB R16, R113, R112 ;  /* 0x000000707110723e */ /* 0x000fe400000010ff */
[----:B------:R-:W-:Y:S02]  /*ca50*/  F2FP.BF16.F32.PACK_AB R18, R117, R116 ;  /* 0x000000747512723e */ /* 0x000fe400000010ff */
[----:B------:R-:W-:Y:S01]  /*ca60*/  F2FP.BF16.F32.PACK_AB R19, R19, R20 ;  /* 0x000000141313723e */ /* 0x000fe200000010ff */
[----:B------:R1:W-:Y:S04]  /*ca70*/  STSM.16.M88.4 [R3], R4 ;  /* 0x0000000403007844 */ /* 0x0003e80000000200 */
[----:B------:R1:W-:Y:S01]  /*ca80*/  STSM.16.M88.4 [R0], R8 ;  /* 0x0000000800007844 */ /* 0x0003e20000000200 */
[----:B------:R-:W-:Y:S01]  /*ca90*/  @!PT LDS RZ, [RZ] ;  /* 0x00000000fffff984 */ /* 0x000fe20000000800 */
[----:B------:R-:W-:Y:S01]  /*caa0*/  @!PT LDS RZ, [RZ] ;  /* 0x00000000fffff984 */ /* 0x000fe20000000800 */
[----:B------:R-:W-:Y:S01]  /*cab0*/  @!PT LDS RZ, [RZ] ;  /* 0x00000000fffff984 */ /* 0x000fe20000000800 */
[----:B------:R-:W-:Y:S01]  /*cac0*/  @!PT LDS RZ, [RZ] ;  /* 0x00000000fffff984 */ /* 0x000fe20000000800 */
[----:B------:R2:W-:Y:S06]  /*cad0*/  MEMBAR.ALL.CTA ;  /* 0x0000000000007992 */ /* 0x0005ec0000008000 */
[----:B--2---:R-:W2:Y:S02]  /*cae0*/  FENCE.VIEW.ASYNC.S ;  /* 0x00000000000073c6 */ /* 0x004ea40000000000 */
[----:B--2---:R-:W-:Y:S06]  /*caf0*/  BAR.SYNC.DEFER_BLOCKING 0x1, 0x80 ;  /* 0x0042000000007b1d */ /* 0x004fec0000010000 */
[----:B------:R-:W-:Y:S05]  /*cb00*/  @P1 BRA `(.L_x_70) ;  /* 0x0000000000301947 */ /* 0x000fea0003800000 */
[----:B------:R-:W2:Y:S01]  /*cb10*/  S2UR UR10, SR_CTAID.X ;  /* 0x00000000000a79c3 */ /* 0x000ea20000002500 */
[----:B------:R-:W-:Y:S01]  /*cb20*/  ULDC.64 UR4, c[0x0][0x198] ;  /* 0x0000660000047ab9 */ /* 0x000fe20000000a00 */
[----:B------:R-:W-:Y:S01]  /*cb30*/  R2UR UR8, R2 ;  /* 0x00000000020872ca */ /* 0x000fe200000e0000 */
[----:B------:R-:W-:Y:S01]  /*cb40*/  UIADD3 UR4, UP0, UR4, 0x670, URZ ;  /* 0x0000067004047890 */ /* 0x000fe2000ff1e03f */
[----:B------:R-:W-:Y:S01]  /*cb50*/  UMOV UR9, URZ ;  /* 0x0000003f00097c82 */ /* 0x000fe20008000000 */
[----:B------:R-:W-:Y:S02]  /*cb60*/  UMOV UR11, UR36 ;  /* 0x00000024000b7c82 */ /* 0x000fe40008000000 */
[----:B------:R-:W-:Y:S01]  /*cb70*/  UIADD3.X UR5, URZ, UR5, URZ, UP0, !UPT ;  /* 0x000000053f057290 */ /* 0x000fe200087fe43f */
[----:B------:R-:W-:Y:S01]  /*cb80*/  UMOV UR12, UR37 ;  /* 0x00000025000c7c82 */ /* 0x000fe20008000000 */
[----:B--2---:R-:W-:-:S09]  /*cb90*/  USHF.L.U32 UR10, UR10, 0x6, URZ ;  /* 0x000000060a0a7899 */ /* 0x004fd2000800063f */
[----:B------:R2:W-:Y:S01]  /*cba0*/  UTMASTG.4D [UR8], [UR4] ;  /* 0x00000008040073b5 */ /* 0x0005e20008018000 */
[----:B------:R0:W-:Y:S01]  /*cbb0*/  UTMACMDFLUSH ;  /* 0x00000000000079b7 */ /* 0x0001e20000000000 */
[----:B--2---:R-:W-:-:S04]  /*cbc0*/  DEPBAR.LE SB0, 0x1 ;  /* 0x000080400000791a */ /* 0x004fc80000000000 */
.L_x_70:
[----:B------:R-:W-:Y:S05]  /*cbd0*/  BSYNC B0 ;  /* 0x0000000000007941 */ /* 0x000fea0003800000 */
.L_x_69:
[----:B------:R-:W-:Y:S01]  /*cbe0*/  BAR.SYNC.DEFER_BLOCKING 0x1, 0x80 ;  /* 0x0042000000007b1d */ /* 0x000fe20000010000 */
[----:B------:R-:W-:Y:S02]  /*cbf0*/  F2FP.BF16.F32.PACK_AB R21, R21, R22 ;  /* 0x000000161515723e */ /* 0x000fe400000010ff */
[----:B------:R-:W-:Y:S02]  /*cc00*/  F2FP.BF16.F32.PACK_AB R23, R23, R24 ;  /* 0x000000181717723e */ /* 0x000fe400000010ff */
[----:B------:R-:W-:Y:S01]  /*cc10*/  F2FP.BF16.F32.PACK_AB R25, R25, R26 ;  /* 0x0000001a1919723e */ /* 0x000fe200000010ff */
[----:B------:R-:W-:Y:S01]  /*cc20*/  BSSY B0, `(.L_x_71) ;  /* 0x000001d000007945 */ /* 0x000fe20003800000 */
[----:B------:R-:W-:Y:S02]  /*cc30*/  F2FP.BF16.F32.PACK_AB R20, R121, R120 ;  /* 0x000000787914723e */ /* 0x000fe400000010ff */
[----:B------:R-:W-:Y:S02]  /*cc40*/  F2FP.BF16.F32.PACK_AB R22, R125, R124 ;  /* 0x0000007c7d16723e */ /* 0x000fe400000010ff */
[----:B------:R-:W-:-:S02]  /*cc50*/  F2FP.BF16.F32.PACK_AB R24, R129, R128 ;  /* 0x000000808118723e */ /* 0x000fc400000010ff */
[----:B------:R-:W-:Y:S02]  /*cc60*/  F2FP.BF16.F32.PACK_AB R26, R133, R132 ;  /* 0x00000084851a723e */ /* 0x000fe400000010ff */
[----:B------:R-:W-:Y:S01]  /*cc70*/  F2FP.BF16.F32.PACK_AB R27, R27, R28 ;  /* 0x0000001c1b1b723e */ /* 0x000fe200000010ff */
[----:B------:R2:W-:Y:S04]  /*cc80*/  STSM.16.M88.4 [R3+0x1000], R12 ;  /* 0x0010000c03007844 */ /* 0x0005e80000000200 */
[----:B------:R2:W-:Y:S01]  /*cc90*/  STSM.16.M88.4 [R0+0x1000], R16 ;  /* 0x0010001000007844 */ /* 0x0005e20000000200 */
[----:B------:R-:W-:Y:S01]  /*cca0*/  @!PT LDS RZ, [RZ] ;  /* 0x00000000fffff984 */ /* 0x000fe20000000800 */
[----:B------:R-:W-:Y:S01]  /*ccb0*/  @!PT LDS RZ, [RZ] ;  /* 0x00000000fffff984 */ /* 0x000fe20000000800 */
[----:B------:R-:W-:Y:S01]  /*ccc0*/  @!PT LDS RZ, [RZ] ;  /* 0x00000000fffff984 */ /* 0x000fe20000000800 */
[----:B------:R-:W-:Y:S01]  /*ccd0*/  @!PT LDS RZ, [RZ] ;  /* 0x00000000fffff984 */ /* 0x000fe20000000800 */
[----:B------:R3:W-:Y:S06]  /*cce0*/  MEMBAR.ALL.CTA ;  /* 0x0000000000007992 */ /* 0x0007ec0000008000 */
[----:B---3--:R-:W3:Y:S02]  /*ccf0*/  FENCE.VIEW.ASYNC.S ;  /* 0x00000000000073c6 */ /* 0x008ee40000000000 */
[----:B---3--:R-:W-:Y:S06]  /*cd00*/  BAR.SYNC.DEFER_BLOCKING 0x1, 0x80 ;  /* 0x0042000000007b1d */ /* 0x008fec0000010000 */
[----:B------:R-:W-:Y:S05]  /*cd10*/  @P1 BRA `(.L_x_72) ;  /* 0x0000000000341947 */ /* 0x000fea0003800000 */
[----:B------:R-:W3:Y:S01]  /*cd20*/  S2UR UR10, SR_CTAID.X ;  /* 0x00000000000a79c3 */ /* 0x000ee20000002500 */
[----:B------:R-:W-:Y:S01]  /*cd30*/  R2UR UR8, R2 ;  /* 0x00000000020872ca */ /* 0x000fe200000e0000 */
[----:B------:R-:W-:Y:S01]  /*cd40*/  ULDC.64 UR4, c[0x0][0x198] ;  /* 0x0000660000047ab9 */ /* 0x000fe20000000a00 */
[----:B------:R-:W-:Y:S01]  /*cd50*/  UMOV UR9, 0x20 ;  /* 0x0000002000097882 */ /* 0x000fe20000000000 */
[----:B------:R-:W-:Y:S01]  /*cd60*/  UIADD3 UR4, UP0, UR4, 0x670, URZ ;  /* 0x0000067004047890 */ /* 0x000fe2000ff1e03f */
[----:B------:R-:W-:Y:S01]  /*cd70*/  UMOV UR11, UR36 ;  /* 0x00000024000b7c82 */ /* 0x000fe20008000000 */
[----:B------:R-:W-:Y:S02]  /*cd80*/  UMOV UR12, UR37 ;  /* 0x00000025000c7c82 */ /* 0x000fe40008000000 */
[----:B------:R-:W-:-:S06]  /*cd90*/  UIADD3.X UR5, URZ, UR5, URZ, UP0, !UPT ;  /* 0x000000053f057290 */ /* 0x000fcc00087fe43f */
[----:B------:R-:W-:Y:S02]  /*cda0*/  UIADD3 UR8, UR8, 0x1000, URZ ;  /* 0x0000100008087890 */ /* 0x000fe4000fffe03f */
[----:B---3--:R-:W-:-:S09]  /*cdb0*/  USHF.L.U32 UR10, UR10, 0x6, URZ ;  /* 0x000000060a0a7899 */ /* 0x008fd2000800063f */
[----:B------:R3:W-:Y:S01]  /*cdc0*/  UTMASTG.4D [UR8], [UR4] ;  /* 0x00000008040073b5 */ /* 0x0007e20008018000 */
[----:B------:R0:W-:Y:S01]  /*cdd0*/  UTMACMDFLUSH ;  /* 0x00000000000079b7 */ /* 0x0001e20000000000 */
[----:B---3--:R-:W-:-:S04]  /*cde0*/  DEPBAR.LE SB0, 0x1 ;  /* 0x000080400000791a */ /* 0x008fc80000000000 */
.L_x_72:
[----:B------:R-:W-:Y:S05]  /*cdf0*/  BSYNC B0 ;  /* 0x0000000000007941 */ /* 0x000fea0003800000 */
.L_x_71:
[----:B------:R-:W-:Y:S06]  /*ce00*/  BAR.SYNC.DEFER_BLOCKING 0x1, 0x80 ;  /* 0x0042000000007b1d */ /* 0x000fec0000010000 */
[----:B------:R-:W-:Y:S01]  /*ce10*/  BSSY B0, `(.L_x_73) ;  /* 0x0000016000007945 */ /* 0x000fe20003800000 */
[----:B------:R3:W-:Y:S04]  /*ce20*/  STSM.16.M88.4 [R3], R20 ;  /* 0x0000001403007844 */ /* 0x0007e80000000200 */
[----:B------:R3:W-:Y:S01]  /*ce30*/  STSM.16.M88.4 [R0], R24 ;  /* 0x0000001800007844 */ /* 0x0007e20000000200 */
[----:B------:R-:W-:Y:S01]  /*ce40*/  @!PT LDS RZ, [RZ] ;  /* 0x00000000fffff984 */ /* 0x000fe20000000800 */
[----:B------:R-:W-:Y:S01]  /*ce50*/  @!PT LDS RZ, [RZ] ;  /* 0x00000000fffff984 */ /* 0x000fe20000000800 */
[----:B------:R-:W-:Y:S01]  /*ce60*/  @!PT LDS RZ, [RZ] ;  /* 0x00000000fffff984 */ /* 0x000fe20000000800 */
[----:B------:R-:W-:Y:S01]  /*ce70*/  @!PT LDS RZ, [RZ] ;  /* 0x00000000fffff984 */ /* 0x000fe20000000800 */
[----:B------:R4:W-:Y:S06]  /*ce80*/  MEMBAR.ALL.CTA ;  /* 0x0000000000007992 */ /* 0x0009ec0000008000 */
[----:B----4-:R-:W4:Y:S02]  /*ce90*/  FENCE.VIEW.ASYNC.S ;  /* 0x00000000000073c6 */ /* 0x010f240000000000 */
[----:B----4-:R-:W-:Y:S06]  /*cea0*/  BAR.SYNC.DEFER_BLOCKING 0x1, 0x80 ;  /* 0x0042000000007b1d */ /* 0x010fec0000010000 */
[----:B------:R-:W-:Y:S05]  /*ceb0*/  @P1 BRA `(.L_x_74) ;  /* 0x00000000002c1947 */ /* 0x000fea0003800000 */
[----:B------:R-:W4:Y:S01]  /*cec0*/  S2UR UR10, SR_CTAID.X ;  /* 0x00000000000a79c3 */ /* 0x000f220000002500 */
[----:B------:R-:W-:Y:S01]  /*ced0*/  ULDC.64 UR4, c[0x0][0x198] ;  /* 0x0000660000047ab9 */ /* 0x000fe20000000a00 */
[----:B------:R-:W-:Y:S01]  /*cee0*/  R2UR UR8, R2 ;  /* 0x00000000020872ca */ /* 0x000fe200000e0000 */
[----:B------:R-:W-:Y:S01]  /*cef0*/  UIADD3 UR4, UP0, UR4, 0x670, URZ ;  /* 0x0000067004047890 */ /* 0x000fe2000ff1e03f */
[----:B------:R-:W-:Y:S01]  /*cf00*/  UMOV UR9, 0x40 ;  /* 0x0000004000097882 */ /* 0x000fe20000000000 */
[----:B------:R-:W-:Y:S02]  /*cf10*/  UMOV UR11, UR36 ;  /* 0x00000024000b7c82 */ /* 0x000fe40008000000 */
[----:B------:R-:W-:Y:S01]  /*cf20*/  UIADD3.X UR5, URZ, UR5, URZ, UP0, !UPT ;  /* 0x000000053f057290 */ /* 0x000fe200087fe43f */
[----:B------:R-:W-:Y:S01]  /*cf30*/  UMOV UR12, UR37 ;  /* 0x00000025000c7c82 */ /* 0x000fe20008000000 */
[----:B----4-:R-:W-:-:S09]  /*cf40*/  USHF.L.U32 UR10, UR10, 0x6, URZ ;  /* 0x000000060a0a7899 */ /* 0x010fd2000800063f */
[----:B------:R4:W-:Y:S02]  /*cf50*/  UTMASTG.4D [UR8], [UR4] ;  /* 0x00000008040073b5 */ /* 0x0009e40008018000 */
[----:B----4-:R0:W-:Y:S02]  /*cf60*/  UTMACMDFLUSH ;  /* 0x00000000000079b7 */ /* 0x0101e40000000000 */
.L_x_74:
[----:B------:R-:W-:Y:S05]  /*cf70*/  BSYNC B0 ;  /* 0x0000000000007941 */ /* 0x000fea0003800000 */
.L_x_73:
[----:B------:R-:W-:-:S04]  /*cf80*/  DEPBAR.LE SB0, 0x0 ;  /* 0x000080000000791a */ /* 0x000fc80000000000 */
[----:B------:R-:W-:Y:S05]  /*cf90*/  EXIT ;  /* 0x000000000000794d */ /* 0x000fea0003800000 */
        .weak           $__internal_0_$__cuda_sm20_rcp_rn_f32_slowpath
        .type           $__internal_0_$__cuda_sm20_rcp_rn_f32_slowpath,@function
        .size           $__internal_0_$__cuda_sm20_rcp_rn_f32_slowpath,(.L_x_80 - $__internal_0_$__cuda_sm20_rcp_rn_f32_slowpath)
$__internal_0_$__cuda_sm20_rcp_rn_f32_slowpath:
[----:B------:R-:W-:Y:S01]  /*cfa0*/  IMAD.SHL.U32 R0, R3, 0x2, RZ ;  /* 0x0000000203007824 */ /* 0x000fe200078e00ff */
[----:B------:R-:W-:Y:S04]  /*cfb0*/  BSSY B2, `(.L_x_75) ;  /* 0x0000030000027945 */ /* 0x000fe80003800000 */
[----:B------:R-:W-:-:S04]  /*cfc0*/  SHF.R.U32.HI R13, RZ, 0x18, R0 ;  /* 0x00000018ff0d7819 */ /* 0x000fc80000011600 */
[----:B------:R-:W-:-:S13]  /*cfd0*/  ISETP.NE.U32.AND P0, PT, R13, RZ, PT ;  /* 0x000000ff0d00720c */ /* 0x000fda0003f05070 */
[----:B------:R-:W-:Y:S05]  /*cfe0*/  @P0 BRA `(.L_x_76) ;  /* 0x0000000000280947 */ /* 0x000fea0003800000 */
[----:B------:R-:W-:-:S04]  /*cff0*/  SHF.L.U32 R0, R3, 0x1, RZ ;  /* 0x0000000103007819 */ /* 0x000fc800000006ff */
[----:B------:R-:W-:-:S13]  /*d000*/  ISETP.NE.AND P0, PT, R0, RZ, PT ;  /* 0x000000ff0000720c */ /* 0x000fda0003f05270 */
[----:B------:R-:W-:Y:S01]  /*d010*/  @P0 FFMA R5, R3, 1.84467440737095516160e+19, RZ ;  /* 0x5f80000003050823 */ /* 0x000fe200000000ff */
[----:B------:R-:W-:Y:S08]  /*d020*/  @!P0 MUFU.RCP R4, R3 ;  /* 0x0000000300048308 */ /* 0x000ff00000001000 */
[----:B------:R-:W1:Y:S02]  /*d030*/  @P0 MUFU.RCP R0, R5 ;  /* 0x0000000500000308 */ /* 0x000e640000001000 */
[----:B-1----:R-:W-:-:S04]  /*d040*/  @P0 FFMA R10, R5, R0, -1 ;  /* 0xbf800000050a0423 */ /* 0x002fc80000000000 */
[----:B------:R-:W-:-:S04]  /*d050*/  @P0 FADD.FTZ R11, -R10, -RZ ;  /* 0x800000ff0a0b0221 */ /* 0x000fc80000010100 */
[----:B------:R-:W-:-:S04]  /*d060*/  @P0 FFMA R0, R0, R11, R0 ;  /* 0x0000000b00000223 */ /* 0x000fc80000000000 */
[----:B------:R-:W-:Y:S01]  /*d070*/  @P0 FFMA R4, R0, 1.84467440737095516160e+19, RZ ;  /* 0x5f80000000040823 */ /* 0x000fe200000000ff */
[----:B------:R-:W-:Y:S06]  /*d080*/  BRA `(.L_x_77) ;  /* 0x0000000000887947 */ /* 0x000fec0003800000 */
.L_x_76:
[----:B------:R-:W-:-:S05]  /*d090*/  VIADD R18, R13, 0xffffff03 ;  /* 0xffffff030d127836 */ /* 0x000fca0000000000 */
[----:B------:R-:W-:-:S13]  /*d0a0*/  ISETP.GT.U32.AND P0, PT, R18, 0x1, PT ;  /* 0x000000011200780c */ /* 0x000fda0003f04070 */
[----:B------:R-:W-:Y:S05]  /*d0b0*/  @P0 BRA `(.L_x_78) ;  /* 0x0000000000780947 */ /* 0x000fea0003800000 */
[----:B------:R-:W-:Y:S02]  /*d0c0*/  LOP3.LUT R0, R3, 0x7fffff, RZ, 0xc0, !PT ;  /* 0x007fffff03007812 */ /* 0x000fe400078ec0ff */
[----:B------:R-:W-:Y:S02]  /*d0d0*/  MOV R11, 0x3 ;  /* 0x00000003000b7802 */ /* 0x000fe40000000f00 */
[----:B------:R-:W-:Y:S02]  /*d0e0*/  LOP3.LUT R0, R0, 0x3f800000, RZ, 0xfc, !PT ;  /* 0x3f80000000007812 */ /* 0x000fe400078efcff */
[----:B------:R-:W-:Y:S02]  /*d0f0*/  SHF.L.U32 R11, R11, R18, RZ ;  /* 0x000000120b0b7219 */ /* 0x000fe400000006ff */
[----:B------:R-:W1:Y:S02]  /*d100*/  MUFU.RCP R5, R0 ;  /* 0x0000000000057308 */ /* 0x000e640000001000 */
[----:B-1----:R-:W-:-:S04]  /*d110*/  FFMA R4, R0, R5, -1 ;  /* 0xbf80000000047423 */ /* 0x002fc80000000005 */
[----:B------:R-:W-:-:S04]  /*d120*/  FADD.FTZ R4, -R4, -RZ ;  /* 0x800000ff04047221 */ /* 0x000fc80000010100 */
[CCC-:B------:R-:W-:Y:S01]  /*d130*/  FFMA.RM R10, R5.reuse, R4.reuse, R5.reuse ;  /* 0x00000004050a7223 */ /* 0x1c0fe20000004005 */
[----:B------:R-:W-:-:S04]  /*d140*/  FFMA.RP R5, R5, R4, R5 ;  /* 0x0000000405057223 */ /* 0x000fc80000008005 */
[C---:B------:R-:W-:Y:S02]  /*d150*/  LOP3.LUT R4, R10.reuse, 0x7fffff, RZ, 0xc0, !PT ;  /* 0x007fffff0a047812 */ /* 0x040fe400078ec0ff */
[----:B------:R-:W-:Y:S02]  /*d160*/  FSETP.NEU.FTZ.AND P0, PT, R10, R5, PT ;  /* 0x000000050a00720b */ /* 0x000fe40003f1d000 */
[----:B------:R-:W-:Y:S02]  /*d170*/  LOP3.LUT R4, R4, 0x800000, RZ, 0xfc, !PT ;  /* 0x0080000004047812 */ /* 0x000fe400078efcff */
[----:B------:R-:W-:Y:S02]  /*d180*/  SEL R5, RZ, 0xffffffff, !P0 ;  /* 0xffffffffff057807 */ /* 0x000fe40004000000 */
[----:B------:R-:W-:-:S03]  /*d190*/  LOP3.LUT R11, R11, R4, RZ, 0xc0, !PT ;  /* 0x000000040b0b7212 */ /* 0x000fc600078ec0ff */
[----:B------:R-:W-:Y:S01]  /*d1a0*/  IMAD.MOV R5, RZ, RZ, -R5 ;  /* 0x000000ffff057224 */ /* 0x000fe200078e0a05 */
[----:B------:R-:W-:-:S04]  /*d1b0*/  SHF.R.U32.HI R11, RZ, R18, R11 ;  /* 0x00000012ff0b7219 */ /* 0x000fc8000001160b */
[--C-:B------:R-:W-:Y:S01]  /*d1c0*/  LOP3.LUT P1, RZ, R5, R18, R4.reuse, 0xf8, !PT ;  /* 0x0000001205ff7212 */ /* 0x100fe2000782f804 */
[----:B------:R-:W-:Y:S01]  /*d1d0*/  VIADD R5, R13, 0xffffff04 ;  /* 0xffffff040d057836 */ /* 0x000fe20000000000 */
[C---:B------:R-:W-:Y:S02]  /*d1e0*/  LOP3.LUT P0, RZ, R11.reuse, 0x1, RZ, 0xc0, !PT ;  /* 0x000000010bff7812 */ /* 0x040fe4000780c0ff */
[----:B------:R-:W-:Y:S02]  /*d1f0*/  LOP3.LUT P2, RZ, R11, 0x2, RZ, 0xc0, !PT ;  /* 0x000000020bff7812 */ /* 0x000fe4000784c0ff */
[----:B------:R-:W-:Y:S02]  /*d200*/  SHF.R.U32.HI R4, RZ, R5, R4 ;  /* 0x00000005ff047219 */ /* 0x000fe40000011604 */
[----:B------:R-:W-:Y:S02]  /*d210*/  PLOP3.LUT P0, PT, P0, P1, P2, 0xe0, 0x0 ;  /* 0x000000000000781c */ /* 0x000fe40000703c20 */
[----:B------:R-:W-:-:S02]  /*d220*/  LOP3.LUT P1, RZ, R3, 0x7fffff, RZ, 0xc0, !PT ;  /* 0x007fffff03ff7812 */ /* 0x000fc4000782c0ff */
[----:B------:R-:W-:-:S04]  /*d230*/  SEL R0, RZ, 0x1, !P0 ;  /* 0x00000001ff007807 */ /* 0x000fc80004000000 */
[----:B------:R-:W-:-:S04]  /*d240*/  IADD3 R0, -R0, RZ, RZ ;  /* 0x000000ff00007210 */ /* 0x000fc80007ffe1ff */
[----:B------:R-:W-:-:S13]  /*d250*/  ISETP.GE.AND P0, PT, R0, RZ, PT ;  /* 0x000000ff0000720c */ /* 0x000fda0003f06270 */
[----:B------:R-:W-:-:S05]  /*d260*/  @!P0 IADD3 R4, R4, 0x1, RZ ;  /* 0x0000000104048810 */ /* 0x000fca0007ffe0ff */
[----:B------:R-:W-:-:S05]  /*d270*/  @!P1 IMAD.SHL.U32 R4, R4, 0x2, RZ ;  /* 0x0000000204049824 */ /* 0x000fca00078e00ff */
[----:B------:R-:W-:Y:S01]  /*d280*/  LOP3.LUT R4, R4, 0x80000000, R3, 0xf8, !PT ;  /* 0x8000000004047812 */ /* 0x000fe200078ef803 */
[----:B------:R-:W-:Y:S06]  /*d290*/  BRA `(.L_x_77) ;  /* 0x0000000000047947 */ /* 0x000fec0003800000 */
.L_x_78:
[----:B------:R1:W2:Y:S02]  /*d2a0*/  MUFU.RCP R4, R3 ;  /* 0x0000000300047308 */ /* 0x0002a40000001000 */
.L_x_77:
[----:B------:R-:W-:Y:S05]  /*d2b0*/  BSYNC B2 ;  /* 0x0000000000027941 */ /* 0x000fea0003800000 */
.L_x_75:
[----:B--2---:R-:W-:Y:S01]  /*d2c0*/  MOV R0, R4 ;  /* 0x0000000400007202 */ /* 0x004fe20000000f00 */
[----:B------:R-:W-:Y:S01]  /*d2d0*/  IMAD.MOV.U32 R4, RZ, RZ, R12 ;  /* 0x000000ffff047224 */ /* 0x000fe200078e000c */
[----:B------:R-:W-:-:S04]  /*d2e0*/  MOV R5, 0x0 ;  /* 0x0000000000057802 */ /* 0x000fc80000000f00 */
[----:B-1----:R-:W-:Y:S05]  /*d2f0*/  RET.REL.NODEC R4 `(_ZN7cutlass13device_kernelINS_4fmha6kernel13FmhaKernelTmaINS1_10collective15FmhaMainloopTmaINS_10bfloat16_tEfN4cute5tupleIJNS7_1CILi64EEENS9_ILi128EEENS9_ILi96EEEEEENS4_12CausalFusionEJEEENS4_15FmhaFwdEpilogueIS6_fNS8_IJSA_SC_SB_EEEEEJEEEEEvNT_6ParamsE) ;  /* 0xffffff2c04407950 */ /* 0x002fea0003c3ffff */
.L_x_79:
[----:B------:R-:W-:-:S00]  /*d300*/  BRA `(.L_x_79) ;  /* 0xfffffffc00fc7947 */ /* 0x000fc0000383ffff */
[----:B------:R-:W-:-:S00]  /*d310*/  NOP ;  /* 0x0000000000007918 */ /* 0x000fc00000000000 */
        /* <DEDUP_REMOVED lines=14> */
.L_x_80:


//--------------------- .nv.global.init           --------------------------
	.section	.nv.global.init,"aw",@progbits
.nv.global.init:
	.type		$str$23,@object
	.size		$str$23,($str$24 - $str$23)
$str$23:
        /*0000*/ 	.byte	0x28, 0x61, 0x64, 0x64, 0x72, 0x65, 0x73, 0x73, 0x20, 0x26, 0x20, 0x6d, 0x61, 0x73, 0x6b, 0x29
        /*0010*/ 	.byte	0x20, 0x3d, 0x3d, 0x20, 0x30, 0x00
	.type		$str$24,@object
	.size		$str$24,(__unnamed_1 - $str$24)
$str$24:
        /*0016*/ 	.byte	0x2f, 0x74, 0x6d, 0x70, 0x2f, 0x63, 0x75, 0x74, 0x6c, 0x61, 0x73, 0x73, 0x5f, 0x73, 0x77, 0x65
        /*0026*/ 	.byte	0x65, 0x70, 0x5f, 0x73, 0x72, 0x63, 0x2f, 0x69, 0x6e, 0x63, 0x6c, 0x75, 0x64, 0x65, 0x2f, 0x63
        /*0036*/ 	.byte	0x75, 0x74, 0x65, 0x2f, 0x70, 0x6f, 0x69, 0x6e, 0x74, 0x65, 0x72, 0x5f, 0x66, 0x6c, 0x61, 0x67
        /*0046*/ 	.byte	0x67, 0x65, 0x64, 0x2e, 0x68, 0x70, 0x70, 0x00
	.type		__unnamed_1,@object
	.size		__unnamed_1,(__unnamed_2 - __unnamed_1)
__unnamed_1:
        /*004e*/ 	.byte	0x61, 0x75, 0x74, 0x6f, 0x20, 0x63, 0x75, 0x74, 0x65, 0x3a, 0x3a, 0x61, 0x73, 0x5f, 0x70, 0x6f
        /* <DEDUP_REMOVED lines=27> */
        /*020e*/ 	.byte	0x32, 0x30, 0x34, 0x38, 0x3e, 0x3e, 0x3e, 0x3e, 0x3e, 0x5d, 0x00
	.type		__unnamed_2,@object
	.size		__unnamed_2,(.L_1 - __unnamed_2)
__unnamed_2:
        /* <DEDUP_REMOVED lines=29> */
.L_1:


//--------------------- .nv.shared._ZN7cutlass13device_kernelINS_4fmha6kernel13FmhaKernelTmaINS1_10collective15FmhaMainloopTmaINS_10bfloat16_tEfN4cute5tupleIJNS7_1CILi64EEENS9_ILi128EEENS9_ILi96EEEEEENS4_12CausalFusionEJEEENS4_15FmhaFwdEpilogueIS6_fNS8_IJSA_SC_SB_EEEEEJEEEEEvNT_6ParamsE --------------------------
	.section	.nv.shared._ZN7cutlass13device_kernelINS_4fmha6kernel13FmhaKernelTmaINS1_10collective15FmhaMainloopTmaINS_10bfloat16_tEfN4cute5tupleIJNS7_1CILi64EEENS9_ILi128EEENS9_ILi96EEEEEENS4_12CausalFusionEJEEENS4_15FmhaFwdEpilogueIS6_fNS8_IJSA_SC_SB_EEEEEJEEEEEvNT_6ParamsE,"aw",@nobits
	.sectionflags	@""
	.align	16
	.zero		1024


//--------------------- .nv.shared.reserved.0     --------------------------
	.section	.nv.shared.reserved.0,"aw",@nobits
	.weak		__nv_reservedSMEM_offset_0_alias
	.size		__nv_reservedSMEM_offset_0_alias, 0, 0
	.other		__nv_reservedSMEM_offset_0_alias,@"STO_CUDA_RESERVED_SHARED STV_DEFAULT"
__nv_reservedSMEM_offset_0_alias:
	.zero		0


//--------------------- .nv.global                --------------------------
	.section	.nv.global,"aw",@nobits
.nv.global:
	.type		_ZN39_INTERNAL_2f08f509_4_k_cu_1e6fad5f_29424cute1_E,@object
	.size		_ZN39_INTERNAL_2f08f509_4_k_cu_1e6fad5f_29424cute1_E,(_ZN39_INTERNAL_2f08f509_4_k_cu_1e6fad5f_29424cuda3std3__45__cpo6cbeginE - _ZN39_INTERNAL_2f08f509_4_k_cu_1e6fad5f_29424cute1_E)
_ZN39_INTERNAL_2f08f509_4_k_cu_1e6fad5f_29424cute1_E:
	.zero		1
	.type		_ZN39_INTERNAL_2f08f509_4_k_cu_1e6fad5f_29424cuda3std3__45__cpo6cbeginE,@object
	.size		_ZN39_INTERNAL_2f08f509_4_k_cu_1e6fad5f_29424cuda3std3__45__cpo6cbeginE,(_ZN39_INTERNAL_2f08f509_4_k_cu_1e6fad5f_29424cuda3std3__48in_placeE - _ZN39_INTERNAL_2f08f509_4_k_cu_1e6fad5f_29424cuda3std3__45__cpo6cbeginE)
_ZN39_INTERNAL_2f08f509_4_k_cu_1e6fad5f_29424cuda3std3__45__cpo6cbeginE:
	.zero		1
	.type		_ZN39_INTERNAL_2f08f509_4_k_cu_1e6fad5f_29424cuda3std3__48in_placeE,@object
	.size		_ZN39_INTERNAL_2f08f509_4_k_cu_1e6fad5f_29424cuda3std3__48in_placeE,(_ZN39_INTERNAL_2f08f509_4_k_cu_1e6fad5f_29424cuda3std6ranges3__45__cpo9iter_moveE - _ZN39_INTERNAL_2f08f509_4_k_cu_1e6fad5f_29424cuda3std3__48in_placeE)
_ZN39_INTERNAL_2f08f509_4_k_cu_1e6fad5f_29424cuda3std3__48in_placeE:
	.zero		1
	.type		_ZN39_INTERNAL_2f08f509_4_k_cu_1e6fad5f_29424cuda3std6ranges3__45__cpo9iter_moveE,@object
	.size		_ZN39_INTERNAL_2f08f509_4_k_cu_1e6fad5f_29424cuda3std6ranges3__45__cpo9iter_moveE,(_ZN39_INTERNAL_2f08f509_4_k_cu_1e6fad5f_29424cuda3std3__45__cpo5beginE - _ZN39_INTERNAL_2f08f509_4_k_cu_1e6fad5f_29424cuda3std6ranges3__45__cpo9iter_moveE)
_ZN39_INTERNAL_2f08f509_4_k_cu_1e6fad5f_29424cuda3std6ranges3__45__cpo9iter_moveE:
	.zero		1
	.type		_ZN39_INTERNAL_2f08f509_4_k_cu_1e6fad5f_29424cuda3std3__45__cpo5beginE,@object
	.size		_ZN39_INTERNAL_2f08f509_4_k_cu_1e6fad5f_29424cuda3std3__45__cpo5beginE,(_ZN39_INTERNAL_2f08f509_4_k_cu_1e6fad5f_29424cuda3std3__441_GLOBAL__N__2f08f509_4_k_cu_1e6fad5f_29426ignoreE - _ZN39_INTERNAL_2f08f509_4_k_cu_1e6fad5f_29424cuda3std3__45__cpo5beginE)
_ZN39_INTERNAL_2f08f509_4_k_cu_1e6fad5f_29424cuda3std3__45__cpo5beginE:
	.zero		1
	.type		_ZN39_INTERNAL_2f08f509_4_k_cu_1e6fad5f_29424cuda3std3__441_GLOBAL__N__2f08f509_4_k_cu_1e6fad5f_29426ignoreE,@object
	.size		_ZN39_INTERNAL_2f08f509_4_k_cu_1e6fad5f_29424cuda3std3__441_GLOBAL__N__2f08f509_4_k_cu_1e6fad5f_29426ignoreE,(_ZN39_INTERNAL_2f08f509_4_k_cu_1e6fad5f_29424cute7productE - _ZN39_INTERNAL_2f08f509_4_k_cu_1e6fad5f_29424cuda3std3__441_GLOBAL__N__2f08f509_4_k_cu_1e6fad5f_29426ignoreE)
_ZN39_INTERNAL_2f08f509_4_k_cu_1e6fad5f_29424cuda3std3__441_GLOBAL__N__2f08f509_4_k_cu_1e6fad5f_29426ignoreE:
	.zero		1
	.type		_ZN39_INTERNAL_2f08f509_4_k_cu_1e6fad5f_29424cute7productE,@object
	.size		_ZN39_INTERNAL_2f08f509_4_k_cu_1e6fad5f_29424cute7productE,(_ZN39_INTERNAL_2f08f509_4_k_cu_1e6fad5f_29424cuda3std3__45__cpo3endE - _ZN39_INTERNAL_2f08f509_4_k_cu_1e6fad5f_29424cute7productE)
_ZN39_INTERNAL_2f08f509_4_k_cu_1e6fad5f_29424cute7productE:
	.zero		1
	.type		_ZN39_INTERNAL_2f08f509_4_k_cu_1e6fad5f_29424cuda3std3__45__cpo3endE,@object
	.size		_ZN39_INTERNAL_2f08f509_4_k_cu_1e6fad5f_29424cuda3std3__45__cpo3endE,(_ZN39_INTERNAL_2f08f509_4_k_cu_1e6fad5f_29424cuda3std3__419piecewise_constructE - _ZN39_INTERNAL_2f08f509_4_k_cu_1e6fad5f_29424cuda3std3__45__cpo3endE)
_ZN39_INTERNAL_2f08f509_4_k_cu_1e6fad5f_29424cuda3std3__45__cpo3endE:
	.zero		1
	.type		_ZN39_INTERNAL_2f08f509_4_k_cu_1e6fad5f_29424cuda3std3__419piecewise_constructE,@object
	.size		_ZN39_INTERNAL_2f08f509_4_k_cu_1e6fad5f_29424cuda3std3__419piecewise_constructE,(_ZN39_INTERNAL_2f08f509_4_k_cu_1e6fad5f_29424cuda3std3__45__cpo4cendE - _ZN39_INTERNAL_2f08f509_4_k_cu_1e6fad5f_29424cuda3std3__419piecewise_constructE)
_ZN39_INTERNAL_2f08f509_4_k_cu_1e6fad5f_29424cuda3std3__419piecewise_constructE:
	.zero		1
	.type		_ZN39_INTERNAL_2f08f509_4_k_cu_1e6fad5f_29424cuda3std3__45__cpo4cendE,@object
	.size		_ZN39_INTERNAL_2f08f509_4_k_cu_1e6fad5f_29424cuda3std3__45__cpo4cendE,(_ZN39_INTERNAL_2f08f509_4_k_cu_1e6fad5f_29424cuda3std6ranges3__45__cpo4swapE - _ZN39_INTERNAL_2f08f509_4_k_cu_1e6fad5f_29424cuda3std3__45__cpo4cendE)
_ZN39_INTERNAL_2f08f509_4_k_cu_1e6fad5f_29424cuda3std3__45__cpo4cendE:
	.zero		1
	.type		_ZN39_INTERNAL_2f08f509_4_k_cu_1e6fad5f_29424cuda3std6ranges3__45__cpo4swapE,@object
	.size		_ZN39_INTERNAL_2f08f509_4_k_cu_1e6fad5f_29424cuda3std6ranges3__45__cpo4swapE,(.L_9 - _ZN39_INTERNAL_2f08f509_4_k_cu_1e6fad5f_29424cuda3std6ranges3__45__cpo4swapE)
_ZN39_INTERNAL_2f08f509_4_k_cu_1e6fad5f_29424cuda3std6ranges3__45__cpo4swapE:
	.zero		1
.L_9:


//--------------------- .nv.constant0._ZN7cutlass13device_kernelINS_4fmha6kernel13FmhaKernelTmaINS1_10collective15FmhaMainloopTmaINS_10bfloat16_tEfN4cute5tupleIJNS7_1CILi64EEENS9_ILi128EEENS9_ILi96EEEEEENS4_12CausalFusionEJEEENS4_15FmhaFwdEpilogueIS6_fNS8_IJSA_SC_SB_EEEEEJEEEEEvNT_6ParamsE --------------------------
	.section	.nv.constant0._ZN7cutlass13device_kernelINS_4fmha6kernel13FmhaKernelTmaINS1_10collective15FmhaMainloopTmaINS_10bfloat16_tEfN4cute5tupleIJNS7_1CILi64EEENS9_ILi128EEENS9_ILi96EEEEEENS4_12CausalFusionEJEEENS4_15FmhaFwdEpilogueIS6_fNS8_IJSA_SC_SB_EEEEEJEEEEEvNT_6ParamsE,"a",@progbits
	.sectionflags	@""
	.align	4
.nv.constant0._ZN7cutlass13device_kernelINS_4fmha6kernel13FmhaKernelTmaINS1_10collective15FmhaMainloopTmaINS_10bfloat16_tEfN4cute5tupleIJNS7_1CILi64EEENS9_ILi128EEENS9_ILi96EEEEEENS4_12CausalFusionEJEEENS4_15FmhaFwdEpilogueIS6_fNS8_IJSA_SC_SB_EEEEEJEEEEEvNT_6ParamsE:
	.zero		2688


//--------------------- SYMBOLS --------------------------

	.type		.nv.reservedSmem.offset0,@object
	.size		.nv.reservedSmem.offset0,0x4
	.type		__assertfail,@function
